	.target	sm_90a

	.elftype	@"ET_EXEC"


//--------------------- .note.nv.tkinfo           --------------------------
	.section	.note.nv.tkinfo,"",@"SHT_NOTE"
	.sectionflags	@"SHF_NOTE_NV_TKINFO"
	.tkinfo
        /*0018*/ 	.word	0x00000002
        /*0030*/ 	.string	""
        /*0030*/ 	.string	"ptxas"
        /*0030*/ 	.string	"Cuda compilation tools, release 13.0, V13.0.88"
        /*0030*/ 	.string	"Build cuda_13.0.r13.0/compiler.36424714_0"
        /*0030*/ 	.string	"-v  -suppress-debug-info  -lineinfo  -arch sm_90a "



//--------------------- .note.nv.cuinfo           --------------------------
	.section	.note.nv.cuinfo,"",@"SHT_NOTE"
	.sectionflags	@"SHF_NOTE_NV_CUINFO"
        /*0018*/ 	.short	0x0002
        /*001a*/ 	.short	0x005a
        /*001c*/ 	.short	0x0082
	.zero		2


//--------------------- .nv.info                  --------------------------
	.section	.nv.info,"",@"SHT_CUDA_INFO"
	.align	4


	//----- nvinfo : EIATTR_REGCOUNT
	.align		4
        /*0000*/ 	.byte	0x04, 0x2f
        /*0002*/ 	.short	(.L_1 - .L_0)
	.align		4
.L_0:
        /*0004*/ 	.word	index@(gluon_wgmma)
        /*0008*/ 	.word	0x0000003a


	//----- nvinfo : EIATTR_FRAME_SIZE
	.align		4
.L_1:
        /*000c*/ 	.byte	0x04, 0x11
        /*000e*/ 	.short	(.L_3 - .L_2)
	.align		4
.L_2:
        /*0010*/ 	.word	index@(gluon_wgmma)
        /*0014*/ 	.word	0x00000000


	//----- nvinfo : EIATTR_MIN_STACK_SIZE
	.align		4
.L_3:
        /*0018*/ 	.byte	0x04, 0x12
        /*001a*/ 	.short	(.L_5 - .L_4)
	.align		4
.L_4:
        /*001c*/ 	.word	index@(gluon_wgmma)
        /*0020*/ 	.word	0x00000000
.L_5:


//--------------------- .nv.compat                --------------------------
	.section	.nv.compat,"",@"SHT_CUDA_COMPAT_INFO"
	.align	4
        /*0000*/ 	.byte	0x02, 0x09, 0x01, 0x00, 0x02, 0x02, 0x04, 0x00, 0x02, 0x05, 0x05, 0x00, 0x03, 0x07, 0x01, 0x01
        /*0010*/ 	.byte	0x02, 0x03, 0x03, 0x00, 0x02, 0x06, 0x01, 0x00, 0x04, 0x0b, 0x08, 0x00, 0x00, 0x00, 0x00, 0x00
        /*0020*/ 	.byte	0x00, 0x00, 0x00, 0x00


//--------------------- .nv.info.gluon_wgmma      --------------------------
	.section	.nv.info.gluon_wgmma,"",@"SHT_CUDA_INFO"
	.sectionflags	@""
	.align	4


	//----- nvinfo : EIATTR_CUDA_API_VERSION
	.align		4
        /*0000*/ 	.byte	0x04, 0x37
        /*0002*/ 	.short	(.L_7 - .L_6)
.L_6:
        /*0004*/ 	.word	0x00000082


	//----- nvinfo : EIATTR_KPARAM_INFO
	.align		4
.L_7:
        /*0008*/ 	.byte	0x04, 0x17
        /*000a*/ 	.short	(.L_9 - .L_8)
.L_8:
        /*000c*/ 	.word	0x00000000
        /*0010*/ 	.short	0x000a
        /*0012*/ 	.short	0x0048
        /*0014*/ 	.byte	0x00, 0xf4, 0x21, 0x00


	//----- nvinfo : EIATTR_KPARAM_INFO
	.align		4
.L_9:
        /*0018*/ 	.byte	0x04, 0x17
        /*001a*/ 	.short	(.L_11 - .L_10)
.L_10:
        /*001c*/ 	.word	0x00000000
        /*0020*/ 	.short	0x0009
        /*0022*/ 	.short	0x0040
        /*0024*/ 	.byte	0x00, 0xf4, 0x21, 0x00


	//----- nvinfo : EIATTR_KPARAM_INFO
	.align		4
.L_11:
        /*0028*/ 	.byte	0x04, 0x17
        /*002a*/ 	.short	(.L_13 - .L_12)
.L_12:
        /*002c*/ 	.word	0x00000000
        /*0030*/ 	.short	0x0008
        /*0032*/ 	.short	0x0038
        /*0034*/ 	.byte	0x00, 0xf0, 0x21, 0x00


	//----- nvinfo : EIATTR_KPARAM_INFO
	.align		4
.L_13:
        /*0038*/ 	.byte	0x04, 0x17
        /*003a*/ 	.short	(.L_15 - .L_14)
.L_14:
        /*003c*/ 	.word	0x00000000
        /*0040*/ 	.short	0x0007
        /*0042*/ 	.short	0x0030
        /*0044*/ 	.byte	0x00, 0xf0, 0x21, 0x00


	//----- nvinfo : EIATTR_KPARAM_INFO
	.align		4
.L_15:
        /*0048*/ 	.byte	0x04, 0x17
        /*004a*/ 	.short	(.L_17 - .L_16)
.L_16:
        /*004c*/ 	.word	0x00000000
        /*0050*/ 	.short	0x0006
        /*0052*/ 	.short	0x0028
        /*0054*/ 	.byte	0x00, 0xf0, 0x21, 0x00


	//----- nvinfo : EIATTR_KPARAM_INFO
	.align		4
.L_17:
        /*0058*/ 	.byte	0x04, 0x17
        /*005a*/ 	.short	(.L_19 - .L_18)
.L_18:
        /*005c*/ 	.word	0x00000000
        /*0060*/ 	.short	0x0005
        /*0062*/ 	.short	0x0020
        /*0064*/ 	.byte	0x00, 0xf0, 0x11, 0x00


	//----- nvinfo : EIATTR_KPARAM_INFO
	.align		4
.L_19:
        /*0068*/ 	.byte	0x04, 0x17
        /*006a*/ 	.short	(.L_21 - .L_20)
.L_20:
        /*006c*/ 	.word	0x00000000
        /*0070*/ 	.short	0x0004
        /*0072*/ 	.short	0x001c
        /*0074*/ 	.byte	0x00, 0xf0, 0x11, 0x00


	//----- nvinfo : EIATTR_KPARAM_INFO
	.align		4
.L_21:
        /*0078*/ 	.byte	0x04, 0x17
        /*007a*/ 	.short	(.L_23 - .L_22)
.L_22:
        /*007c*/ 	.word	0x00000000
        /*0080*/ 	.short	0x0003
        /*0082*/ 	.short	0x0018
        /*0084*/ 	.byte	0x00, 0xf0, 0x11, 0x00


	//----- nvinfo : EIATTR_KPARAM_INFO
	.align		4
.L_23:
        /*0088*/ 	.byte	0x04, 0x17
        /*008a*/ 	.short	(.L_25 - .L_24)
.L_24:
        /*008c*/ 	.word	0x00000000
        /*0090*/ 	.short	0x0002
        /*0092*/ 	.short	0x0010
        /*0094*/ 	.byte	0x00, 0xf4, 0x21, 0x00


	//----- nvinfo : EIATTR_KPARAM_INFO
	.align		4
.L_25:
        /*0098*/ 	.byte	0x04, 0x17
        /*009a*/ 	.short	(.L_27 - .L_26)
.L_26:
        /*009c*/ 	.word	0x00000000
        /*00a0*/ 	.short	0x0001
        /*00a2*/ 	.short	0x0008
        /*00a4*/ 	.byte	0x00, 0xf4, 0x21, 0x00


	//----- nvinfo : EIATTR_KPARAM_INFO
	.align		4
.L_27:
        /*00a8*/ 	.byte	0x04, 0x17
        /*00aa*/ 	.short	(.L_29 - .L_28)
.L_28:
        /*00ac*/ 	.word	0x00000000
        /*00b0*/ 	.short	0x0000
        /*00b2*/ 	.short	0x0000
        /*00b4*/ 	.byte	0x00, 0xf4, 0x21, 0x00


	//----- nvinfo : EIATTR_SPARSE_MMA_MASK
	.align		4
.L_29:
        /*00b8*/ 	.byte	0x03, 0x50
        /*00ba*/ 	.short	0x0000


	//----- nvinfo : EIATTR_MAXREG_COUNT
	.align		4
        /*00bc*/ 	.byte	0x03, 0x1b
        /*00be*/ 	.short	0x00ff


	//----- nvinfo : EIATTR_NUM_BARRIERS
	.align		4
        /*00c0*/ 	.byte	0x02, 0x4c
        /*00c2*/ 	.byte	0x01
	.zero		1


	//----- nvinfo : EIATTR_MERCURY_ISA_VERSION
	.align		4
        /*00c4*/ 	.byte	0x03, 0x5f
        /*00c6*/ 	.short	0x0101


	//----- nvinfo : EIATTR_INT_WARP_WIDE_INSTR_OFFSETS
	.align		4
        /*00c8*/ 	.byte	0x04, 0x31
        /*00ca*/ 	.short	(.L_31 - .L_30)


	//   ....[0]....
.L_30:
        /*00cc*/ 	.word	0x00001320


	//   ....[1]....
        /*00d0*/ 	.word	0x00001340


	//   ....[2]....
        /*00d4*/ 	.word	0x000013f0


	//   ....[3]....
        /*00d8*/ 	.word	0x000016c0


	//   ....[4]....
        /*00dc*/ 	.word	0x000016d0


	//   ....[5]....
        /*00e0*/ 	.word	0x00001740


	//   ....[6]....
        /*00e4*/ 	.word	0x00001750


	//   ....[7]....
        /*00e8*/ 	.word	0x00001cd0


	//   ....[8]....
        /*00ec*/ 	.word	0x00001ce0


	//----- nvinfo : EIATTR_COOP_GROUP_MASK_REGIDS
	.align		4
.L_31:
        /*00f0*/ 	.byte	0x04, 0x29
        /*00f2*/ 	.short	(.L_33 - .L_32)


	//   ....[0]....
.L_32:
        /*00f4*/ 	.word	0xffffffff


	//   ....[1]....
        /*00f8*/ 	.word	0xffffffff


	//   ....[2]....
        /*00fc*/ 	.word	0xffffffff


	//----- nvinfo : EIATTR_COOP_GROUP_INSTR_OFFSETS
	.align		4
.L_33:
        /*0100*/ 	.byte	0x04, 0x28
        /*0102*/ 	.short	(.L_35 - .L_34)


	//   ....[0]....
.L_34:
        /*0104*/ 	.word	0x00000150


	//   ....[1]....
        /*0108*/ 	.word	0x00000700


	//   ....[2]....
        /*010c*/ 	.word	0x00000cf0


	//----- nvinfo : EIATTR_MBARRIER_INSTR_OFFSETS
	.align		4
.L_35:
        /*0110*/ 	.byte	0x04, 0x39
        /*0112*/ 	.short	(.L_37 - .L_36)


	//   ....[0]....
.L_36:
        /*0114*/ 	.word	0x00001490
        /*0118*/ 	.word	0x000000ff
        /*011c*/ 	.word	0x00006000
        /*0120*/ 	.short	0x0100
        /*0122*/ 	.byte	0x14
	.zero		1


	//   ....[1]....
        /*0124*/ 	.word	0x000014d0
        /*0128*/ 	.word	0x000000ff
        /*012c*/ 	.word	0x00006008
        /*0130*/ 	.short	0x0100
        /*0132*/ 	.byte	0x14
	.zero		1


	//   ....[2]....
        /*0134*/ 	.word	0x00001800
        /*0138*/ 	.word	0x000000ff
        /*013c*/ 	.word	0x00006000
        /*0140*/ 	.short	0x010a
        /*0142*/ 	.byte	0x12
	.zero		1


	//   ....[3]....
        /*0144*/ 	.word	0x00001b40
        /*0148*/ 	.word	0x000000ff
        /*014c*/ 	.word	0x00006000
        /*0150*/ 	.short	0x0108
        /*0152*/ 	.byte	0x14
	.zero		1


	//   ....[4]....
        /*0154*/ 	.word	0x00001c60
        /*0158*/ 	.word	0x000000ff
        /*015c*/ 	.word	0x00006008
        /*0160*/ 	.short	0x0108
        /*0162*/ 	.byte	0x14
	.zero		1


	//   ....[5]....
        /*0164*/ 	.word	0x00001d90
        /*0168*/ 	.word	0x000000ff
        /*016c*/ 	.word	0x00006000
        /*0170*/ 	.short	0x010a
        /*0172*/ 	.byte	0x12
	.zero		1


	//----- nvinfo : EIATTR_NUM_MBARRIERS
	.align		4
.L_37:
        /*0174*/ 	.byte	0x03, 0x38
        /*0176*/ 	.short	0x0002


	//----- nvinfo : EIATTR_EXIT_INSTR_OFFSETS
	.align		4
        /*0178*/ 	.byte	0x04, 0x1c
        /*017a*/ 	.short	(.L_39 - .L_38)


	//   ....[0]....
.L_38:
        /*017c*/ 	.word	0x00001d80


	//----- nvinfo : EIATTR_REQNTID
	.align		4
.L_39:
        /*0180*/ 	.byte	0x04, 0x10
        /*0182*/ 	.short	(.L_41 - .L_40)
.L_40:
        /*0184*/ 	.word	0x00000100
        /*0188*/ 	.word	0x00000001
        /*018c*/ 	.word	0x00000001


	//----- nvinfo : EIATTR_CRS_STACK_SIZE
	.align		4
.L_41:
        /*0190*/ 	.byte	0x04, 0x1e
        /*0192*/ 	.short	(.L_43 - .L_42)
.L_42:
        /*0194*/ 	.word	0x00000000


	//----- nvinfo : EIATTR_CBANK_PARAM_SIZE
	.align		4
.L_43:
        /*0198*/ 	.byte	0x03, 0x19
        /*019a*/ 	.short	0x0050


	//----- nvinfo : EIATTR_PARAM_CBANK
	.align		4
        /*019c*/ 	.byte	0x04, 0x0a
        /*019e*/ 	.short	(.L_45 - .L_44)
	.align		4
.L_44:
        /*01a0*/ 	.word	index@(.nv.constant0.gluon_wgmma)
        /*01a4*/ 	.short	0x0210
        /*01a6*/ 	.short	0x0050


	//----- nvinfo : EIATTR_SW_WAR
	.align		4
.L_45:
        /*01a8*/ 	.byte	0x04, 0x36
        /*01aa*/ 	.short	(.L_47 - .L_46)
.L_46:
        /*01ac*/ 	.word	0x00000008
.L_47:


//--------------------- .nv.callgraph             --------------------------
	.section	.nv.callgraph,"",@"SHT_CUDA_CALLGRAPH"
	.align	4
	.sectionentsize	8
	.align		4
        /*0000*/ 	.word	0x00000000
	.align		4
        /*0004*/ 	.word	0xffffffff
	.align		4
        /*0008*/ 	.word	0x00000000
	.align		4
        /*000c*/ 	.word	0xfffffffe
	.align		4
        /*0010*/ 	.word	0x00000000
	.align		4
        /*0014*/ 	.word	0xfffffffd
	.align		4
        /*0018*/ 	.word	0x00000000
	.align		4
        /*001c*/ 	.word	0xfffffffc


//--------------------- .text.gluon_wgmma         --------------------------
	.section	.text.gluon_wgmma,"ax",@progbits
	.align	128
        .global         gluon_wgmma
        .type           gluon_wgmma,@function
        .size           gluon_wgmma,(.L_x_52 - gluon_wgmma)
        .other          gluon_wgmma,@"STO_CUDA_ENTRY STV_DEFAULT"
gluon_wgmma:
.text.gluon_wgmma:
[----:B------:R-:W-:Y:S01]  /*0000*/  LDC R1, c[0x0][0x28] ;  /* 0x00000a00ff017b82 */ /* 0x000fe20000000800 */
[----:B------:R-:W1:Y:S07]  /*0010*/  S2R R0, SR_TID.X ;  /* 0x0000000000007919 */ /* 0x000e6e0000002100 */
[----:B------:R-:W2:Y:S01]  /*0020*/  S2UR UR4, SR_CgaCtaId ;  /* 0x00000000000479c3 */ /* 0x000ea20000008800 */
[----:B------:R-:W-:Y:S01]  /*0030*/  UMOV UR20, 0x400 ;  /* 0x0000040000147882 */ /* 0x000fe20000000000 */
[----:B------:R-:W-:Y:S01]  /*0040*/  ULDC UR6, c[0x0][0xc] ;  /* 0x0000030000067ab9 */ /* 0x000fe20000000800 */
[----:B------:R-:W-:Y:S01]  /*0050*/  ULDC.64 UR26, c[0x0][0x250] ;  /* 0x00009400001a7ab9 */ /* 0x000fe20000000a00 */
[----:B------:R-:W-:Y:S04]  /*0060*/  BSSY B0, `(.L_x_0) ;  /* 0x000001f000007945 */ /* 0x000fe80003800000 */
[----:B------:R-:W3:Y:S08]  /*0070*/  LDC R2, c[0x0][0x228] ;  /* 0x00008a00ff027b82 */ /* 0x000ef00000000800 */
[----:B------:R-:W4:Y:S08]  /*0080*/  LDC R8, c[0x0][0x230] ;  /* 0x00008c00ff087b82 */ /* 0x000f300000000800 */
[----:B------:R-:W-:Y:S01]  /*0090*/  S2UR UR28, SR_CTAID.Y ;  /* 0x00000000001c79c3 */ /* 0x000fe20000002600 */
[----:B--2---:R-:W-:-:S03]  /*00a0*/  ULEA UR20, UR4, UR20, 0x18 ;  /* 0x0000001404147291 */ /* 0x004fc6000f8ec03f */
[----:B------:R-:W-:Y:S01]  /*00b0*/  ULDC UR4, c[0x0][0x10] ;  /* 0x0000040000047ab9 */ /* 0x000fe20000000800 */
[----:B-1----:R-:W-:-:S03]  /*00c0*/  LOP3.LUT R6, R0, 0xff, RZ, 0xc0, !PT ;  /* 0x000000ff00067812 */ /* 0x002fc600078ec0ff */
[----:B------:R-:W1:Y:S01]  /*00d0*/  S2UR UR5, SR_CTAID.Z ;  /* 0x00000000000579c3 */ /* 0x000e620000002700 */
[----:B---3--:R-:W-:Y:S01]  /*00e0*/  VIADD R2, R2, 0xffffffff ;  /* 0xffffffff02027836 */ /* 0x008fe20000000000 */
[C---:B------:R-:W-:Y:S02]  /*00f0*/  ISETP.GE.U32.AND P0, PT, R6.reuse, 0x20, PT ;  /* 0x000000200600780c */ /* 0x040fe40003f06070 */
[C---:B------:R-:W-:Y:S02]  /*0100*/  ISETP.NE.U32.AND P2, PT, R6.reuse, RZ, PT ;  /* 0x000000ff0600720c */ /* 0x040fe40003f45070 */
[----:B------:R-:W-:Y:S02]  /*0110*/  LEA R11, R6, UR20, 0x2 ;  /* 0x00000014060b7c11 */ /* 0x000fe4000f8e10ff */
[----:B------:R-:W2:Y:S01]  /*0120*/  S2UR UR29, SR_CTAID.X ;  /* 0x00000000001d79c3 */ /* 0x000ea20000002500 */
[----:B----4-:R-:W-:-:S06]  /*0130*/  VIADD R9, R8, 0xffffffff ;  /* 0xffffffff08097836 */ /* 0x010fcc0000000000 */
[----:B------:R3:W-:Y:S01]  /*0140*/  @!P0 STS [R11], RZ ;  /* 0x000000ff0b008388 */ /* 0x0007e20000000800 */
[----:B------:R-:W-:-:S03]  /*0150*/  NOP ;  /* 0x0000000000007918 */ /* 0x000fc60000000000 */
[----:B------:R3:W-:Y:S01]  /*0160*/  @!P2 STS [UR20+0x24], R2 ;  /* 0x00002402ff00a988 */ /* 0x0007e20008000814 */
[----:B-1----:R-:W-:-:S03]  /*0170*/  UIMAD UR4, UR5, UR4, UR28 ;  /* 0x00000004050472a4 */ /* 0x002fc6000f8e021c */
[----:B------:R3:W-:Y:S01]  /*0180*/  @!P2 STS [UR20+0x20], R9 ;  /* 0x00002009ff00a988 */ /* 0x0007e20008000814 */
[----:B--2---:R-:W-:-:S04]  /*0190*/  UIMAD UR4, UR4, UR6, UR29 ;  /* 0x00000006040472a4 */ /* 0x004fc8000f8e021d */
[----:B------:R-:W-:-:S03]  /*01a0*/  UIMAD UR5, UR4, 0x180, URZ ;  /* 0x00000180040578a4 */ /* 0x000fc6000f8e023f */
[----:B------:R-:W-:Y:S01]  /*01b0*/  UMOV UR4, URZ ;  /* 0x0000003f00047c82 */ /* 0x000fe20008000000 */
[----:B------:R-:W-:-:S04]  /*01c0*/  UIADD3 UR22, UP0, UR5, UR26, URZ ;  /* 0x0000001a05167290 */ /* 0x000fc8000ff1e03f */
[----:B------:R-:W-:Y:S01]  /*01d0*/  ULEA.HI.X.SX32 UR23, UR5, UR27, 0x1, UP0 ;  /* 0x0000001b05177291 */ /* 0x000fe200080f0e3f */
[----:B---3--:R-:W-:Y:S11]  /*01e0*/  @P2 BRA `(.L_x_1) ;  /* 0x0000000000182947 */ /* 0x008ff60003800000 */
[----:B------:R-:W1:Y:S01]  /*01f0*/  LDS R3, [UR20+0x8] ;  /* 0x00000814ff037984 */ /* 0x000e620008000800 */
[----:B------:R-:W2:Y:S01]  /*0200*/  LDC.64 R12, c[0x0][0x210] ;  /* 0x00008400ff0c7b82 */ /* 0x000ea20000000a00 */
[----:B------:R-:W-:Y:S02]  /*0210*/  IMAD.MOV.U32 R4, RZ, RZ, 0x70 ;  /* 0x00000070ff047424 */ /* 0x000fe400078e00ff */
[----:B--2---:R2:W-:Y:S03]  /*0220*/  STS.64 [UR20], R12 ;  /* 0x0000000cff007988 */ /* 0x0045e60008000a14 */
[----:B-1----:R-:W-:-:S05]  /*0230*/  LOP3.LUT R3, R3, 0x10, R4, 0xd8, !PT ;  /* 0x0000001003037812 */ /* 0x002fca00078ed804 */
[----:B------:R2:W-:Y:S02]  /*0240*/  STS [UR20+0x8], R3 ;  /* 0x00000803ff007988 */ /* 0x0005e40008000814 */
.L_x_1:
[----:B------:R-:W-:Y:S05]  /*0250*/  BSYNC B0 ;  /* 0x0000000000007941 */ /* 0x000fea0003800000 */
.L_x_0:
[----:B------:R-:W-:Y:S04]  /*0260*/  BSSY B0, `(.L_x_2) ;  /* 0x000000a000007945 */ /* 0x000fe80003800000 */
[----:B------:R-:W-:Y:S05]  /*0270*/  @P2 BRA `(.L_x_3) ;  /* 0x0000000000202947 */ /* 0x000fea0003800000 */
[----:B--2---:R-:W1:Y:S01]  /*0280*/  LDS R3, [UR20+0x34] ;  /* 0x00003414ff037984 */ /* 0x004e620008000800 */
[----:B------:R-:W-:Y:S02]  /*0290*/  IMAD.MOV.U32 R4, RZ, RZ, 0x1f000000 ;  /* 0x1f000000ff047424 */ /* 0x000fe400078e00ff */
[----:B------:R-:W-:Y:S01]  /*02a0*/  @!P2 IMAD.MOV.U32 R5, RZ, RZ, 0x3f ;  /* 0x0000003fff05a424 */ /* 0x000fe200078e00ff */
[----:B------:R-:W2:Y:S02]  /*02b0*/  @!P2 LDS R10, [UR20+0x38] ;  /* 0x00003814ff0aa984 */ /* 0x000ea40008000800 */
[----:B-1----:R-:W-:Y:S02]  /*02c0*/  LOP3.LUT R3, R3, 0xff000000, R4, 0xb8, !PT ;  /* 0xff00000003037812 */ /* 0x002fe400078eb804 */
[----:B--2---:R-:W-:-:S03]  /*02d0*/  @!P2 LOP3.LUT R4, R10, 0xff, R5, 0xb8, !PT ;  /* 0x000000ff0a04a812 */ /* 0x004fc600078eb805 */
[----:B------:R1:W-:Y:S04]  /*02e0*/  STS [UR20+0x34], R3 ;  /* 0x00003403ff007988 */ /* 0x0003e80008000814 */
[----:B------:R1:W-:Y:S02]  /*02f0*/  @!P2 STS [UR20+0x38], R4 ;  /* 0x00003804ff00a988 */ /* 0x0003e40008000814 */
.L_x_3:
[----:B------:R-:W-:Y:S05]  /*0300*/  BSYNC B0 ;  /* 0x0000000000007941 */ /* 0x000fea0003800000 */
.L_x_2:
[----:B------:R-:W-:Y:S04]  /*0310*/  BSSY B0, `(.L_x_4) ;  /* 0x000000e000007945 */ /* 0x000fe80003800000 */
[----:B------:R-:W-:Y:S05]  /*0320*/  @P2 BRA `(.L_x_5) ;  /* 0x0000000000302947 */ /* 0x000fea0003800000 */
[----:B-1----:R-:W1:Y:S01]  /*0330*/  LDS R4, [UR20+0x34] ;  /* 0x00003414ff047984 */ /* 0x002e620008000800 */
[----:B--2---:R-:W2:Y:S03]  /*0340*/  LDC.64 R12, c[0x0][0x238] ;  /* 0x00008e00ff0c7b82 */ /* 0x004ea60000000a00 */
[----:B------:R-:W3:Y:S01]  /*0350*/  LDS R3, [UR20+0x1c] ;  /* 0x00001c14ff037984 */ /* 0x000ee20008000800 */
[C---:B--2---:R-:W-:Y:S01]  /*0360*/  SHF.L.U64.HI R10, R12.reuse, 0x1, R13 ;  /* 0x000000010c0a7819 */ /* 0x044fe2000001020d */
[----:B------:R-:W-:-:S03]  /*0370*/  IMAD.SHL.U32 R5, R12, 0x2, RZ ;  /* 0x000000020c057824 */ /* 0x000fc600078e00ff */
[--C-:B------:R-:W-:Y:S02]  /*0380*/  SHF.R.U32.HI R12, RZ, 0x4, R10.reuse ;  /* 0x00000004ff0c7819 */ /* 0x100fe4000001160a */
[----:B------:R-:W-:-:S05]  /*0390*/  SHF.R.U64 R5, R5, 0x4, R10 ;  /* 0x0000000405057819 */ /* 0x000fca000000120a */
[----:B------:R4:W-:Y:S01]  /*03a0*/  STS [UR20+0xc], R5 ;  /* 0x00000c05ff007988 */ /* 0x0009e20008000814 */
[----:B-1----:R-:W-:Y:S02]  /*03b0*/  LOP3.LUT R4, R4, 0x7, RZ, 0xb8, !PT ;  /* 0x0000000704047812 */ /* 0x002fe400078eb8ff */
[----:B---3--:R-:W-:-:S03]  /*03c0*/  LOP3.LUT R3, R3, 0xf, R12, 0xb8, !PT ;  /* 0x0000000f03037812 */ /* 0x008fc600078eb80c */
[----:B------:R4:W-:Y:S04]  /*03d0*/  STS [UR20+0x34], R4 ;  /* 0x00003404ff007988 */ /* 0x0009e80008000814 */
[----:B------:R4:W-:Y:S02]  /*03e0*/  STS [UR20+0x1c], R3 ;  /* 0x00001c03ff007988 */ /* 0x0009e40008000814 */
.L_x_5:
[----:B------:R-:W-:Y:S05]  /*03f0*/  BSYNC B0 ;  /* 0x0000000000007941 */ /* 0x000fea0003800000 */
.L_x_4:
[----:B------:R-:W-:Y:S04]  /*0400*/  BSSY B1, `(.L_x_6) ;  /* 0x000001a000017945 */ /* 0x000fe80003800000 */
[----:B------:R-:W-:Y:S04]  /*0410*/  BSSY B0, `(.L_x_7) ;  /* 0x0000015000007945 */ /* 0x000fe80003800000 */
[----:B------:R-:W-:Y:S05]  /*0420*/  @P2 BRA `(.L_x_8) ;  /* 0x0000000000202947 */ /* 0x000fea0003800000 */
[----:B-12-4-:R-:W1:Y:S02]  /*0430*/  LDS R3, [UR20+0x34] ;  /* 0x00003414ff037984 */ /* 0x016e640008000800 */
[----:B-1----:R-:W-:-:S05]  /*0440*/  LOP3.LUT R3, R3, 0x38, RZ, 0xb8, !PT ;  /* 0x0000003803037812 */ /* 0x002fca00078eb8ff */
[----:B------:R1:W-:Y:S01]  /*0450*/  STS [UR20+0x34], R3 ;  /* 0x00003403ff007988 */ /* 0x0003e20008000814 */
[----:B------:R-:W-:Y:S05]  /*0460*/  @P2 BRA `(.L_x_9) ;  /* 0x0000000000202947 */ /* 0x000fea0003800000 */
[----:B-1----:R-:W1:Y:S01]  /*0470*/  LDS R3, [UR20+0x8] ;  /* 0x00000814ff037984 */ /* 0x002e620008000800 */
[----:B------:R-:W-:-:S05]  /*0480*/  IMAD.MOV.U32 R4, RZ, RZ, 0x780 ;  /* 0x00000780ff047424 */ /* 0x000fca00078e00ff */
[----:B-1----:R-:W-:-:S05]  /*0490*/  LOP3.LUT R3, R3, 0x300, R4, 0xd8, !PT ;  /* 0x0000030003037812 */ /* 0x002fca00078ed804 */
[----:B------:R3:W-:Y:S02]  /*04a0*/  STS [UR20+0x8], R3 ;  /* 0x00000803ff007988 */ /* 0x0007e40008000814 */
.L_x_8:
[----:B------:R-:W-:Y:S05]  /*04b0*/  @P2 BRA `(.L_x_10) ;  /* 0x0000000000282947 */ /* 0x000fea0003800000 */
[----:B-1234-:R-:W1:Y:S02]  /*04c0*/  LDS R3, [UR20+0x8] ;  /* 0x00000814ff037984 */ /* 0x01ee640008000800 */
[----:B-1----:R-:W-:-:S05]  /*04d0*/  LOP3.LUT R3, R3, 0x1800, RZ, 0xb8, !PT ;  /* 0x0000180003037812 */ /* 0x002fca00078eb8ff */
[----:B------:R2:W-:Y:S02]  /*04e0*/  STS [UR20+0x8], R3 ;  /* 0x00000803ff007988 */ /* 0x0005e40008000814 */
.L_x_9:
[----:B------:R-:W-:Y:S05]  /*04f0*/  @P2 BREAK B0 ;  /* 0x0000000000002942 */ /* 0x000fea0003800000 */
[----:B------:R-:W-:Y:S05]  /*0500*/  @P2 BRA `(.L_x_11) ;  /* 0x0000000000242947 */ /* 0x000fea0003800000 */
[----:B------:R-:W3:Y:S01]  /*0510*/  LDS R4, [UR20+0x8] ;  /* 0x00000814ff047984 */ /* 0x000ee20008000800 */
[----:B-12---:R-:W-:-:S05]  /*0520*/  IMAD.MOV.U32 R3, RZ, RZ, 0x6000 ;  /* 0x00006000ff037424 */ /* 0x006fca00078e00ff */
[----:B---3--:R-:W-:-:S04]  /*0530*/  LOP3.LUT R3, R4, 0x4000, R3, 0xd8, !PT ;  /* 0x0000400004037812 */ /* 0x008fc800078ed803 */
[----:B------:R-:W-:-:S05]  /*0540*/  LOP3.LUT R3, R3, 0x400000, RZ, 0xb8, !PT ;  /* 0x0040000003037812 */ /* 0x000fca00078eb8ff */
[----:B------:R5:W-:Y:S02]  /*0550*/  STS [UR20+0x8], R3 ;  /* 0x00000803ff007988 */ /* 0x000be40008000814 */
.L_x_10:
[----:B------:R-:W-:Y:S05]  /*0560*/  BSYNC B0 ;  /* 0x0000000000007941 */ /* 0x000fea0003800000 */
.L_x_7:
[----:B-12345:R-:W1:Y:S02]  /*0570*/  @!P2 LDS R3, [UR20+0x8] ;  /* 0x00000814ff03a984 */ /* 0x03ee640008000800 */
[----:B-1----:R-:W-:-:S05]  /*0580*/  @!P2 LOP3.LUT R3, R3, 0x8000, RZ, 0xb8, !PT ;  /* 0x000080000303a812 */ /* 0x002fca00078eb8ff */
[----:B------:R3:W-:Y:S02]  /*0590*/  @!P2 STS [UR20+0x8], R3 ;  /* 0x00000803ff00a988 */ /* 0x0007e40008000814 */
.L_x_11:
[----:B------:R-:W-:Y:S05]  /*05a0*/  BSYNC B1 ;  /* 0x0000000000017941 */ /* 0x000fea0003800000 */
.L_x_6:
[----:B------:R-:W-:Y:S05]  /*05b0*/  WARPSYNC.ALL ;  /* 0x0000000000007948 */ /* 0x000fea0003800000 */
[----:B------:R-:W-:Y:S05]  /*05c0*/  @P0 BRA `(.L_x_12) ;  /* 0x0000000000280947 */ /* 0x000fea0003800000 */
[----:B-123--:R-:W1:Y:S01]  /*05d0*/  S2R R3, SR_LANEID ;  /* 0x0000000000037919 */ /* 0x00ee620000000000 */
[----:B------:R-:W-:Y:S05]  /*05e0*/  WARPSYNC.ALL ;  /* 0x0000000000007948 */ /* 0x000fea0003800000 */
[----:B-1----:R-:W-:-:S05]  /*05f0*/  IMAD.SHL.U32 R3, R3, 0x4, RZ ;  /* 0x0000000403037824 */ /* 0x002fca00078e00ff */
[----:B------:R-:W1:Y:S01]  /*0600*/  LDS R7, [R3+UR20] ;  /* 0x0000001403077984 */ /* 0x000e620008000800 */
[----:B------:R-:W-:-:S05]  /*0610*/  IADD3 R4, P1, R3, UR22, RZ ;  /* 0x0000001603047c10 */ /* 0x000fca000ff3e0ff */
[----:B------:R-:W-:-:S05]  /*0620*/  IMAD.X R5, RZ, RZ, UR23, P1 ;  /* 0x00000017ff057e24 */ /* 0x000fca00088e06ff */
[----:B-1----:R4:W5:Y:S01]  /*0630*/  ATOMG.E.EXCH.STRONG.GPU PT, RZ, [R4], R7 ;  /* 0x0000000704ff73a8 */ /* 0x00296200041ee100 */
[----:B------:R-:W-:-:S04]  /*0640*/  DEPBAR {5,4,3,2,1,0} ;  /* 0x0000003f0000791a */ /* 0x000fc80000000000 */
[----:B------:R4:W-:Y:S01]  /*0650*/  UTMACCTL.IV [UR22] ;  /* 0x00000000160079b9 */ /* 0x0009e20008000000 */
[----:B------:R-:W-:Y:S01]  /*0660*/  NOP ;  /* 0x0000000000007918 */ /* 0x000fe20000000000 */
.L_x_12:
[----:B------:R-:W-:Y:S05]  /*0670*/  @P0 BRA `(.L_x_13) ;  /* 0x00000000000c0947 */ /* 0x000fea0003800000 */
[----:B------:R0:W-:Y:S01]  /*0680*/  UTMACMDFLUSH ;  /* 0x00000000000079b7 */ /* 0x0001e20000000000 */
[----:B------:R-:W-:Y:S05]  /*0690*/  @P0 BRA `(.L_x_13) ;  /* 0x0000000000040947 */ /* 0x000fea0003800000 */
[----:B------:R-:W-:-:S04]  /*06a0*/  DEPBAR.LE SB0, 0x0 ;  /* 0x000080000000791a */ /* 0x000fc80000000000 */
.L_x_13:
[----:B------:R-:W-:Y:S05]  /*06b0*/  WARPSYNC.ALL ;  /* 0x0000000000007948 */ /* 0x000fea0003800000 */
[----:B-----5:R-:W-:Y:S06]  /*06c0*/  BAR.SYNC.DEFER_BLOCKING 0x0 ;  /* 0x0000000000007b1d */ /* 0x020fec0000010000 */
[----:B------:R-:W-:Y:S02]  /*06d0*/  BSSY B1, `(.L_x_14) ;  /* 0x000000b000017945 */ /* 0x000fe40003800000 */
[----:B------:R-:W-:Y:S06]  /*06e0*/  BAR.SYNC.DEFER_BLOCKING 0x0 ;  /* 0x0000000000007b1d */ /* 0x000fec0000010000 */
[----:B------:R5:W-:Y:S01]  /*06f0*/  @!P0 STS [R11], RZ ;  /* 0x000000ff0b008388 */ /* 0x000be20000000800 */
[----:B------:R-:W-:Y:S01]  /*0700*/  NOP ;  /* 0x0000000000007918 */ /* 0x000fe20000000000 */
[----:B------:R-:W-:Y:S05]  /*0710*/  @P2 BRA `(.L_x_15) ;  /* 0x0000000000182947 */ /* 0x000fea0003800000 */
[----:B-123--:R-:W1:Y:S01]  /*0720*/  LDS R3, [UR20+0x8] ;  /* 0x00000814ff037984 */ /* 0x00ee620008000800 */
[----:B------:R-:W2:Y:S01]  /*0730*/  LDC.64 R12, c[0x0][0x218] ;  /* 0x00008600ff0c7b82 */ /* 0x000ea20000000a00 */
[----:B----4-:R-:W-:Y:S02]  /*0740*/  IMAD.MOV.U32 R4, RZ, RZ, 0x70 ;  /* 0x00000070ff047424 */ /* 0x010fe400078e00ff */
[----:B--2---:R2:W-:Y:S03]  /*0750*/  STS.64 [UR20], R12 ;  /* 0x0000000cff007988 */ /* 0x0045e60008000a14 */
[----:B-1----:R-:W-:-:S05]  /*0760*/  LOP3.LUT R3, R3, 0x10, R4, 0xd8, !PT ;  /* 0x0000001003037812 */ /* 0x002fca00078ed804 */
[----:B------:R2:W-:Y:S02]  /*0770*/  STS [UR20+0x8], R3 ;  /* 0x00000803ff007988 */ /* 0x0005e40008000814 */
.L_x_15:
[----:B----4-:R-:W-:Y:S05]  /*0780*/  BSYNC B1 ;  /* 0x0000000000017941 */ /* 0x010fea0003800000 */
.L_x_14:
[----:B------:R-:W-:Y:S04]  /*0790*/  BSSY B2, `(.L_x_16) ;  /* 0x000000f000027945 */ /* 0x000fe80003800000 */
[----:B------:R-:W-:Y:S04]  /*07a0*/  BSSY B1, `(.L_x_17) ;  /* 0x000000c000017945 */ /* 0x000fe80003800000 */
[----:B------:R-:W-:Y:S05]  /*07b0*/  @P2 BRA `(.L_x_18) ;  /* 0x0000000000282947 */ /* 0x000fea0003800000 */
[----:B-123--:R-:W1:Y:S01]  /*07c0*/  LDS R3, [UR20+0x34] ;  /* 0x00003414ff037984 */ /* 0x00ee620008000800 */
[----:B------:R-:W-:Y:S01]  /*07d0*/  IMAD.MOV.U32 R4, RZ, RZ, 0x1f000000 ;  /* 0x1f000000ff047424 */ /* 0x000fe200078e00ff */
[----:B------:R-:W-:Y:S05]  /*07e0*/  @P2 BREAK B1 ;  /* 0x0000000000012942 */ /* 0x000fea0003800000 */
[----:B-1----:R-:W-:-:S05]  /*07f0*/  LOP3.LUT R3, R3, 0xff000000, R4, 0xb8, !PT ;  /* 0xff00000003037812 */ /* 0x002fca00078eb804 */
[----:B------:R1:W-:Y:S01]  /*0800*/  STS [UR20+0x34], R3 ;  /* 0x00003403ff007988 */ /* 0x0003e20008000814 */
[----:B------:R-:W-:Y:S05]  /*0810*/  @P2 BRA `(.L_x_19) ;  /* 0x0000000000182947 */ /* 0x000fea0003800000 */
[----:B------:R-:W2:Y:S01]  /*0820*/  LDS R4, [UR20+0x38] ;  /* 0x00003814ff047984 */ /* 0x000ea20008000800 */
[----:B-1----:R-:W-:-:S05]  /*0830*/  IMAD.MOV.U32 R3, RZ, RZ, 0x7f ;  /* 0x0000007fff037424 */ /* 0x002fca00078e00ff */
[----:B--2---:R-:W-:-:S05]  /*0840*/  LOP3.LUT R3, R4, 0xff, R3, 0xb8, !PT ;  /* 0x000000ff04037812 */ /* 0x004fca00078eb803 */
[----:B------:R4:W-:Y:S02]  /*0850*/  STS [UR20+0x38], R3 ;  /* 0x00003803ff007988 */ /* 0x0009e40008000814 */
.L_x_18:
[----:B------:R-:W-:Y:S05]  /*0860*/  BSYNC B1 ;  /* 0x0000000000017941 */ /* 0x000fea0003800000 */
.L_x_17:
[----:B------:R1:W-:Y:S02]  /*0870*/  @!P2 STS [UR20+0x20], R9 ;  /* 0x00002009ff00a988 */ /* 0x0003e40008000814 */
.L_x_19:
[----:B------:R-:W-:Y:S05]  /*0880*/  BSYNC B2 ;  /* 0x0000000000027941 */ /* 0x000fea0003800000 */
.L_x_16:
[----:B------:R-:W-:Y:S05]  /*0890*/  WARPSYNC.ALL ;  /* 0x0000000000007948 */ /* 0x000fea0003800000 */
[----:B-1234-:R-:W1:Y:S01]  /*08a0*/  LDC R3, c[0x0][0x22c] ;  /* 0x00008b00ff037b82 */ /* 0x01ee620000000800 */
[----:B------:R-:W-:Y:S01]  /*08b0*/  BSSY B2, `(.L_x_20) ;  /* 0x0000010000027945 */ /* 0x000fe20003800000 */
[----:B-1----:R-:W-:-:S05]  /*08c0*/  VIADD R3, R3, 0xffffffff ;  /* 0xffffffff03037836 */ /* 0x002fca0000000000 */
[----:B------:R1:W-:Y:S01]  /*08d0*/  @!P2 STS [UR20+0x24], R3 ;  /* 0x00002403ff00a988 */ /* 0x0003e20008000814 */
[----:B------:R-:W-:Y:S05]  /*08e0*/  @P2 BRA `(.L_x_21) ;  /* 0x0000000000302947 */ /* 0x000fea0003800000 */
[----:B------:R-:W2:Y:S01]  /*08f0*/  LDS R5, [UR20+0x34] ;  /* 0x00003414ff057984 */ /* 0x000ea20008000800 */
[----:B------:R-:W3:Y:S03]  /*0900*/  LDC.64 R12, c[0x0][0x240] ;  /* 0x00009000ff0c7b82 */ /* 0x000ee60000000a00 */
[----:B------:R-:W4:Y:S01]  /*0910*/  LDS R4, [UR20+0x1c] ;  /* 0x00001c14ff047984 */ /* 0x000f220008000800 */
[C---:B---3--:R-:W-:Y:S01]  /*0920*/  SHF.L.U64.HI R10, R12.reuse, 0x1, R13 ;  /* 0x000000010c0a7819 */ /* 0x048fe2000001020d */
[----:B------:R-:W-:-:S03]  /*0930*/  IMAD.SHL.U32 R7, R12, 0x2, RZ ;  /* 0x000000020c077824 */ /* 0x000fc600078e00ff */
[--C-:B------:R-:W-:Y:S02]  /*0940*/  SHF.R.U32.HI R9, RZ, 0x4, R10.reuse ;  /* 0x00000004ff097819 */ /* 0x100fe4000001160a */
[----:B------:R-:W-:-:S05]  /*0950*/  SHF.R.U64 R7, R7, 0x4, R10 ;  /* 0x0000000407077819 */ /* 0x000fca000000120a */
[----:B------:R3:W-:Y:S01]  /*0960*/  STS [UR20+0xc], R7 ;  /* 0x00000c07ff007988 */ /* 0x0007e20008000814 */
[----:B--2---:R-:W-:Y:S02]  /*0970*/  LOP3.LUT R5, R5, 0x7, RZ, 0xb8, !PT ;  /* 0x0000000705057812 */ /* 0x004fe400078eb8ff */
[----:B----4-:R-:W-:-:S03]  /*0980*/  LOP3.LUT R4, R4, 0xf, R9, 0xb8, !PT ;  /* 0x0000000f04047812 */ /* 0x010fc600078eb809 */
[----:B------:R3:W-:Y:S04]  /*0990*/  STS [UR20+0x34], R5 ;  /* 0x00003405ff007988 */ /* 0x0007e80008000814 */
[----:B------:R3:W-:Y:S02]  /*09a0*/  STS [UR20+0x1c], R4 ;  /* 0x00001c04ff007988 */ /* 0x0007e40008000814 */
.L_x_21:
[----:B------:R-:W-:Y:S05]  /*09b0*/  BSYNC B2 ;  /* 0x0000000000027941 */ /* 0x000fea0003800000 */
.L_x_20:
[----:B------:R-:W-:Y:S04]  /*09c0*/  BSSY B3, `(.L_x_22) ;  /* 0x000001a000037945 */ /* 0x000fe80003800000 */
[----:B------:R-:W-:Y:S04]  /*09d0*/  BSSY B2, `(.L_x_23) ;  /* 0x0000015000027945 */ /* 0x000fe80003800000 */
[----:B------:R-:W-:Y:S05]  /*09e0*/  @P2 BRA `(.L_x_24) ;  /* 0x0000000000202947 */ /* 0x000fea0003800000 */
[----:B---3--:R-:W2:Y:S02]  /*09f0*/  LDS R4, [UR20+0x34] ;  /* 0x00003414ff047984 */ /* 0x008ea40008000800 */
[----:B--2---:R-:W-:-:S05]  /*0a00*/  LOP3.LUT R4, R4, 0x38, RZ, 0xb8, !PT ;  /* 0x0000003804047812 */ /* 0x004fca00078eb8ff */
[----:B------:R2:W-:Y:S01]  /*0a10*/  STS [UR20+0x34], R4 ;  /* 0x00003404ff007988 */ /* 0x0005e20008000814 */
[----:B------:R-:W-:Y:S05]  /*0a20*/  @P2 BRA `(.L_x_25) ;  /* 0x0000000000202947 */ /* 0x000fea0003800000 */
[----:B--2---:R-:W2:Y:S01]  /*0a30*/  LDS R4, [UR20+0x8] ;  /* 0x00000814ff047984 */ /* 0x004ea20008000800 */
[----:B------:R-:W-:-:S05]  /*0a40*/  IMAD.MOV.U32 R5, RZ, RZ, 0x780 ;  /* 0x00000780ff057424 */ /* 0x000fca00078e00ff */
[----:B--2---:R-:W-:-:S05]  /*0a50*/  LOP3.LUT R4, R4, 0x300, R5, 0xd8, !PT ;  /* 0x0000030004047812 */ /* 0x004fca00078ed805 */
[----:B------:R2:W-:Y:S02]  /*0a60*/  STS [UR20+0x8], R4 ;  /* 0x00000804ff007988 */ /* 0x0005e40008000814 */
.L_x_24:
[----:B------:R-:W-:Y:S05]  /*0a70*/  @P2 BRA `(.L_x_26) ;  /* 0x0000000000282947 */ /* 0x000fea0003800000 */
[----:B--23--:R-:W2:Y:S02]  /*0a80*/  LDS R4, [UR20+0x8] ;  /* 0x00000814ff047984 */ /* 0x00cea40008000800 */
[----:B--2---:R-:W-:-:S05]  /*0a90*/  LOP3.LUT R4, R4, 0x1800, RZ, 0xb8, !PT ;  /* 0x0000180004047812 */ /* 0x004fca00078eb8ff */
[----:B------:R3:W-:Y:S02]  /*0aa0*/  STS [UR20+0x8], R4 ;  /* 0x00000804ff007988 */ /* 0x0007e40008000814 */
.L_x_25:
[----:B------:R-:W-:Y:S05]  /*0ab0*/  @P2 BREAK B2 ;  /* 0x0000000000022942 */ /* 0x000fea0003800000 */
[----:B------:R-:W-:Y:S05]  /*0ac0*/  @P2 BRA `(.L_x_27) ;  /* 0x0000000000242947 */ /* 0x000fea0003800000 */
[----:B--23--:R-:W2:Y:S01]  /*0ad0*/  LDS R4, [UR20+0x8] ;  /* 0x00000814ff047984 */ /* 0x00cea20008000800 */
[----:B------:R-:W-:-:S05]  /*0ae0*/  IMAD.MOV.U32 R5, RZ, RZ, 0x6000 ;  /* 0x00006000ff057424 */ /* 0x000fca00078e00ff */
[----:B--2---:R-:W-:-:S04]  /*0af0*/  LOP3.LUT R4, R4, 0x4000, R5, 0xd8, !PT ;  /* 0x0000400004047812 */ /* 0x004fc800078ed805 */
[----:B------:R-:W-:-:S05]  /*0b00*/  LOP3.LUT R4, R4, 0x400000, RZ, 0xb8, !PT ;  /* 0x0040000004047812 */ /* 0x000fca00078eb8ff */
[----:B------:R4:W-:Y:S02]  /*0b10*/  STS [UR20+0x8], R4 ;  /* 0x00000804ff007988 */ /* 0x0009e40008000814 */
.L_x_26:
[----:B------:R-:W-:Y:S05]  /*0b20*/  BSYNC B2 ;  /* 0x0000000000027941 */ /* 0x000fea0003800000 */
.L_x_23:
[----:B--234-:R-:W2:Y:S02]  /*0b30*/  @!P2 LDS R4, [UR20+0x8] ;  /* 0x00000814ff04a984 */ /* 0x01cea40008000800 */
[----:B--2---:R-:W-:-:S05]  /*0b40*/  @!P2 LOP3.LUT R4, R4, 0x8000, RZ, 0xb8, !PT ;  /* 0x000080000404a812 */ /* 0x004fca00078eb8ff */
[----:B------:R4:W-:Y:S02]  /*0b50*/  @!P2 STS [UR20+0x8], R4 ;  /* 0x00000804ff00a988 */ /* 0x0009e40008000814 */
.L_x_27:
[----:B------:R-:W-:Y:S05]  /*0b60*/  BSYNC B3 ;  /* 0x0000000000037941 */ /* 0x000fea0003800000 */
.L_x_22:
[----:B------:R-:W-:Y:S05]  /*0b70*/  WARPSYNC.ALL ;  /* 0x0000000000007948 */ /* 0x000fea0003800000 */
[----:B------:R-:W-:-:S04]  /*0b80*/  UIADD3 UR25, UR5, 0x80, URZ ;  /* 0x0000008005197890 */ /* 0x000fc8000fffe03f */
[----:B------:R-:W-:-:S04]  /*0b90*/  UIADD3 UR24, UP0, UR25, UR26, URZ ;  /* 0x0000001a19187290 */ /* 0x000fc8000ff1e03f */
[----:B------:R-:W-:Y:S01]  /*0ba0*/  ULEA.HI.X.SX32 UR25, UR25, UR27, 0x1, UP0 ;  /* 0x0000001b19197291 */ /* 0x000fe200080f0e3f */
[----:B------:R-:W-:Y:S11]  /*0bb0*/  @P0 BRA `(.L_x_28) ;  /* 0x0000000000280947 */ /* 0x000ff60003800000 */
[----:B--234-:R-:W2:Y:S01]  /*0bc0*/  S2R R4, SR_LANEID ;  /* 0x0000000000047919 */ /* 0x01cea20000000000 */
[----:B------:R-:W-:Y:S05]  /*0bd0*/  WARPSYNC.ALL ;  /* 0x0000000000007948 */ /* 0x000fea0003800000 */
[----:B--2---:R-:W-:-:S05]  /*0be0*/  IMAD.SHL.U32 R9, R4, 0x4, RZ ;  /* 0x0000000404097824 */ /* 0x004fca00078e00ff */
[----:B------:R-:W2:Y:S01]  /*0bf0*/  LDS R7, [R9+UR20] ;  /* 0x0000001409077984 */ /* 0x000ea20008000800 */
[----:B------:R-:W-:-:S05]  /*0c00*/  IADD3 R4, P1, R9, UR24, RZ ;  /* 0x0000001809047c10 */ /* 0x000fca000ff3e0ff */
[----:B------:R-:W-:-:S05]  /*0c10*/  IMAD.X R5, RZ, RZ, UR25, P1 ;  /* 0x00000019ff057e24 */ /* 0x000fca00088e06ff */
[----:B--2---:R2:W3:Y:S01]  /*0c20*/  ATOMG.E.EXCH.STRONG.GPU PT, RZ, [R4], R7 ;  /* 0x0000000704ff73a8 */ /* 0x0044e200041ee100 */
[----:B------:R-:W-:-:S04]  /*0c30*/  DEPBAR {5,4,3,2,1,0} ;  /* 0x0000003f0000791a */ /* 0x000fc80000000000 */
[----:B------:R2:W-:Y:S01]  /*0c40*/  UTMACCTL.IV [UR24] ;  /* 0x00000000180079b9 */ /* 0x0005e20008000000 */
[----:B------:R-:W-:Y:S01]  /*0c50*/  NOP ;  /* 0x0000000000007918 */ /* 0x000fe20000000000 */
.L_x_28:
[----:B------:R-:W-:Y:S05]  /*0c60*/  @P0 BRA `(.L_x_29) ;  /* 0x00000000000c0947 */ /* 0x000fea0003800000 */
[----:B------:R0:W-:Y:S01]  /*0c70*/  UTMACMDFLUSH ;  /* 0x00000000000079b7 */ /* 0x0001e20000000000 */
[----:B------:R-:W-:Y:S05]  /*0c80*/  @P0 BRA `(.L_x_29) ;  /* 0x0000000000040947 */ /* 0x000fea0003800000 */
[----:B------:R-:W-:-:S04]  /*0c90*/  DEPBAR.LE SB0, 0x0 ;  /* 0x000080000000791a */ /* 0x000fc80000000000 */
.L_x_29:
[----:B------:R-:W-:Y:S05]  /*0ca0*/  WARPSYNC.ALL ;  /* 0x0000000000007948 */ /* 0x000fea0003800000 */
[----:B---3--:R-:W-:Y:S06]  /*0cb0*/  BAR.SYNC.DEFER_BLOCKING 0x0 ;  /* 0x0000000000007b1d */ /* 0x008fec0000010000 */
[----:B------:R-:W-:Y:S02]  /*0cc0*/  BSSY B3, `(.L_x_30) ;  /* 0x000000b000037945 */ /* 0x000fe40003800000 */
[----:B------:R-:W-:Y:S06]  /*0cd0*/  BAR.SYNC.DEFER_BLOCKING 0x0 ;  /* 0x0000000000007b1d */ /* 0x000fec0000010000 */
[----:B------:R3:W-:Y:S01]  /*0ce0*/  @!P0 STS [R11], RZ ;  /* 0x000000ff0b008388 */ /* 0x0007e20000000800 */
[----:B------:R-:W-:Y:S01]  /*0cf0*/  NOP ;  /* 0x0000000000007918 */ /* 0x000fe20000000000 */
[----:B------:R-:W-:Y:S05]  /*0d00*/  @P2 BRA `(.L_x_31) ;  /* 0x0000000000182947 */ /* 0x000fea0003800000 */
[----:B--2-4-:R-:W2:Y:S01]  /*0d10*/  LDS R4, [UR20+0x8] ;  /* 0x00000814ff047984 */ /* 0x014ea20008000800 */
[----:B---3-5:R-:W3:Y:S01]  /*0d20*/  LDC.64 R10, c[0x0][0x220] ;  /* 0x00008800ff0a7b82 */ /* 0x028ee20000000a00 */
[----:B------:R-:W-:Y:S02]  /*0d30*/  IMAD.MOV.U32 R5, RZ, RZ, 0x70 ;  /* 0x00000070ff057424 */ /* 0x000fe400078e00ff */
[----:B---3--:R3:W-:Y:S03]  /*0d40*/  STS.64 [UR20], R10 ;  /* 0x0000000aff007988 */ /* 0x0087e60008000a14 */
[----:B--2---:R-:W-:-:S05]  /*0d50*/  LOP3.LUT R4, R4, 0x10, R5, 0xd8, !PT ;  /* 0x0000001004047812 */ /* 0x004fca00078ed805 */
[----:B------:R3:W-:Y:S02]  /*0d60*/  STS [UR20+0x8], R4 ;  /* 0x00000804ff007988 */ /* 0x0007e40008000814 */
.L_x_31:
[----:B--2---:R-:W-:Y:S05]  /*0d70*/  BSYNC B3 ;  /* 0x0000000000037941 */ /* 0x004fea0003800000 */
.L_x_30:
[----:B------:R-:W-:Y:S04]  /*0d80*/  BSSY B4, `(.L_x_32) ;  /* 0x0000011000047945 */ /* 0x000fe80003800000 */
[----:B------:R-:W-:Y:S04]  /*0d90*/  BSSY B3, `(.L_x_33) ;  /* 0x000000e000037945 */ /* 0x000fe80003800000 */
[----:B------:R-:W-:Y:S05]  /*0da0*/  @P2 BRA `(.L_x_34) ;  /* 0x0000000000242947 */ /* 0x000fea0003800000 */
[----:B---34-:R-:W2:Y:S01]  /*0db0*/  LDS R4, [UR20+0x34] ;  /* 0x00003414ff047984 */ /* 0x018ea20008000800 */
[----:B------:R-:W-:-:S05]  /*0dc0*/  IMAD.MOV.U32 R5, RZ, RZ, 0x3f000000 ;  /* 0x3f000000ff057424 */ /* 0x000fca00078e00ff */
[----:B--2---:R-:W-:-:S05]  /*0dd0*/  LOP3.LUT R4, R4, 0xff000000, R5, 0xb8, !PT ;  /* 0xff00000004047812 */ /* 0x004fca00078eb805 */
[----:B------:R2:W-:Y:S01]  /*0de0*/  STS [UR20+0x34], R4 ;  /* 0x00003404ff007988 */ /* 0x0005e20008000814 */
[----:B------:R-:W-:Y:S05]  /*0df0*/  @P2 BRA `(.L_x_35) ;  /* 0x00000000001c2947 */ /* 0x000fea0003800000 */
[----:B--2---:R-:W2:Y:S01]  /*0e00*/  LDS R4, [UR20+0x38] ;  /* 0x00003814ff047984 */ /* 0x004ea20008000800 */
[----:B------:R-:W-:-:S05]  /*0e10*/  IMAD.MOV.U32 R5, RZ, RZ, 0x3f ;  /* 0x0000003fff057424 */ /* 0x000fca00078e00ff */
[----:B--2---:R-:W-:-:S05]  /*0e20*/  LOP3.LUT R4, R4, 0xff, R5, 0xb8, !PT ;  /* 0x000000ff04047812 */ /* 0x004fca00078eb805 */
[----:B------:R2:W-:Y:S02]  /*0e30*/  STS [UR20+0x38], R4 ;  /* 0x00003804ff007988 */ /* 0x0005e40008000814 */
.L_x_34:
[----:B------:R-:W-:Y:S05]  /*0e40*/  @P2 BREAK B3 ;  /* 0x0000000000032942 */ /* 0x000fea0003800000 */
[----:B------:R-:W-:Y:S05]  /*0e50*/  @P2 BRA `(.L_x_36) ;  /* 0x00000000000c2947 */ /* 0x000fea0003800000 */
[----:B------:R1:W-:Y:S02]  /*0e60*/  STS [UR20+0x20], R3 ;  /* 0x00002003ff007988 */ /* 0x0003e40008000814 */
.L_x_35:
[----:B------:R-:W-:Y:S05]  /*0e70*/  BSYNC B3 ;  /* 0x0000000000037941 */ /* 0x000fea0003800000 */
.L_x_33:
[----:B------:R1:W-:Y:S02]  /*0e80*/  @!P2 STS [UR20+0x24], R2 ;  /* 0x00002402ff00a988 */ /* 0x0003e40008000814 */
.L_x_36:
[----:B------:R-:W-:Y:S05]  /*0e90*/  BSYNC B4 ;  /* 0x0000000000047941 */ /* 0x000fea0003800000 */
.L_x_32:
[----:B------:R-:W-:Y:S05]  /*0ea0*/  WARPSYNC.ALL ;  /* 0x0000000000007948 */ /* 0x000fea0003800000 */
[----:B------:R-:W-:Y:S04]  /*0eb0*/  BSSY B4, `(.L_x_37) ;  /* 0x000000e000047945 */ /* 0x000fe80003800000 */
[----:B------:R-:W-:Y:S05]  /*0ec0*/  @P2 BRA `(.L_x_38) ;  /* 0x0000000000302947 */ /* 0x000fea0003800000 */
[----:B-1----:R-:W1:Y:S01]  /*0ed0*/  LDS R3, [UR20+0x34] ;  /* 0x00003414ff037984 */ /* 0x002e620008000800 */
[----:B--234-:R-:W2:Y:S03]  /*0ee0*/  LDC.64 R4, c[0x0][0x248] ;  /* 0x00009200ff047b82 */ /* 0x01cea60000000a00 */
        /* <DEDUP_REMOVED lines=10> */
.L_x_38:
[----:B------:R-:W-:Y:S05]  /*0f90*/  BSYNC B4 ;  /* 0x0000000000047941 */ /* 0x000fea0003800000 */
.L_x_37:
[----:B------:R-:W-:Y:S04]  /*0fa0*/  BSSY B4, `(.L_x_39) ;  /* 0x000001a000047945 */ /* 0x000fe80003800000 */
[----:B------:R-:W-:Y:S04]  /*0fb0*/  BSSY B5, `(.L_x_40) ;  /* 0x0000015000057945 */ /* 0x000fe80003800000 */
[----:B------:R-:W-:Y:S05]  /*0fc0*/  @P2 BRA `(.L_x_41) ;  /* 0x0000000000202947 */ /* 0x000fea0003800000 */
[----:B-12---:R-:W1:Y:S02]  /*0fd0*/  LDS R2, [UR20+0x34] ;  /* 0x00003414ff027984 */ /* 0x006e640008000800 */
[----:B-1----:R-:W-:-:S05]  /*0fe0*/  LOP3.LUT R2, R2, 0x38, RZ, 0xb8, !PT ;  /* 0x0000003802027812 */ /* 0x002fca00078eb8ff */
[----:B------:R1:W-:Y:S01]  /*0ff0*/  STS [UR20+0x34], R2 ;  /* 0x00003402ff007988 */ /* 0x0003e20008000814 */
[----:B------:R-:W-:Y:S05]  /*1000*/  @P2 BRA `(.L_x_42) ;  /* 0x0000000000202947 */ /* 0x000fea0003800000 */
[----:B-1----:R-:W1:Y:S01]  /*1010*/  LDS R2, [UR20+0x8] ;  /* 0x00000814ff027984 */ /* 0x002e620008000800 */
[----:B------:R-:W-:-:S05]  /*1020*/  IMAD.MOV.U32 R3, RZ, RZ, 0x780 ;  /* 0x00000780ff037424 */ /* 0x000fca00078e00ff */
[----:B-1----:R-:W-:-:S05]  /*1030*/  LOP3.LUT R2, R2, 0x300, R3, 0xd8, !PT ;  /* 0x0000030002027812 */ /* 0x002fca00078ed803 */
[----:B------:R1:W-:Y:S02]  /*1040*/  STS [UR20+0x8], R2 ;  /* 0x00000802ff007988 */ /* 0x0003e40008000814 */
.L_x_41:
[----:B------:R-:W-:Y:S05]  /*1050*/  @P2 BRA `(.L_x_43) ;  /* 0x0000000000282947 */ /* 0x000fea0003800000 */
[----:B-12---:R-:W1:Y:S02]  /*1060*/  LDS R2, [UR20+0x8] ;  /* 0x00000814ff027984 */ /* 0x006e640008000800 */
[----:B-1----:R-:W-:-:S05]  /*1070*/  LOP3.LUT R2, R2, 0x1800, RZ, 0xb8, !PT ;  /* 0x0000180002027812 */ /* 0x002fca00078eb8ff */
[----:B------:R2:W-:Y:S02]  /*1080*/  STS [UR20+0x8], R2 ;  /* 0x00000802ff007988 */ /* 0x0005e40008000814 */
.L_x_42:
[----:B------:R-:W-:Y:S05]  /*1090*/  @P2 BREAK B5 ;  /* 0x0000000000052942 */ /* 0x000fea0003800000 */
[----:B------:R-:W-:Y:S05]  /*10a0*/  @P2 BRA `(.L_x_44) ;  /* 0x0000000000242947 */ /* 0x000fea0003800000 */
[----:B-12---:R-:W1:Y:S01]  /*10b0*/  LDS R2, [UR20+0x8] ;  /* 0x00000814ff027984 */ /* 0x006e620008000800 */
[----:B------:R-:W-:-:S05]  /*10c0*/  IMAD.MOV.U32 R3, RZ, RZ, 0x6000 ;  /* 0x00006000ff037424 */ /* 0x000fca00078e00ff */
[----:B-1----:R-:W-:-:S04]  /*10d0*/  LOP3.LUT R2, R2, 0x6000, R3, 0xd8, !PT ;  /* 0x0000600002027812 */ /* 0x002fc800078ed803 */
[----:B------:R-:W-:-:S05]  /*10e0*/  LOP3.LUT R2, R2, 0x400000, RZ, 0xb8, !PT ;  /* 0x0040000002027812 */ /* 0x000fca00078eb8ff */
[----:B------:R1:W-:Y:S02]  /*10f0*/  STS [UR20+0x8], R2 ;  /* 0x00000802ff007988 */ /* 0x0003e40008000814 */
.L_x_43:
[----:B------:R-:W-:Y:S05]  /*1100*/  BSYNC B5 ;  /* 0x0000000000057941 */ /* 0x000fea0003800000 */
.L_x_40:
[----:B-12---:R-:W1:Y:S02]  /*1110*/  @!P2 LDS R2, [UR20+0x8] ;  /* 0x00000814ff02a984 */ /* 0x006e640008000800 */
[----:B-1----:R-:W-:-:S05]  /*1120*/  @!P2 LOP3.LUT R2, R2, 0x8000, RZ, 0xb8, !PT ;  /* 0x000080000202a812 */ /* 0x002fca00078eb8ff */
[----:B------:R1:W-:Y:S02]  /*1130*/  @!P2 STS [UR20+0x8], R2 ;  /* 0x00000802ff00a988 */ /* 0x0003e40008000814 */
.L_x_44:
[----:B------:R-:W-:Y:S05]  /*1140*/  BSYNC B4 ;  /* 0x0000000000047941 */ /* 0x000fea0003800000 */
.L_x_39:
[----:B------:R-:W-:Y:S05]  /*1150*/  WARPSYNC.ALL ;  /* 0x0000000000007948 */ /* 0x000fea0003800000 */
[----:B------:R-:W-:Y:S01]  /*1160*/  UIADD3 UR5, UR5, 0x100, URZ ;  /* 0x0000010005057890 */ /* 0x000fe2000fffe03f */
[----:B------:R-:W-:Y:S01]  /*1170*/  ISETP.GE.AND P1, PT, R8, 0x1, PT ;  /* 0x000000010800780c */ /* 0x000fe20003f26270 */
[----:B------:R-:W-:Y:S01]  /*1180*/  IMAD.MOV.U32 R24, RZ, RZ, RZ ;  /* 0x000000ffff187224 */ /* 0x000fe200078e00ff */
[----:B------:R-:W-:Y:S01]  /*1190*/  SHF.R.U32.HI R7, RZ, 0x5, R0 ;  /* 0x00000005ff077819 */ /* 0x000fe20000011600 */
[----:B------:R-:W-:-:S04]  /*11a0*/  UIADD3 UR26, UP0, UR5, UR26, URZ ;  /* 0x0000001a051a7290 */ /* 0x000fc8000ff1e03f */
[----:B------:R-:W-:Y:S01]  /*11b0*/  ULEA.HI.X.SX32 UR27, UR5, UR27, 0x1, UP0 ;  /* 0x0000001b051b7291 */ /* 0x000fe200080f0e3f */
[----:B------:R-:W-:Y:S11]  /*11c0*/  @P0 BRA `(.L_x_45) ;  /* 0x0000000000280947 */ /* 0x000ff60003800000 */
[----:B-12---:R-:W3:Y:S01]  /*11d0*/  S2R R2, SR_LANEID ;  /* 0x0000000000027919 */ /* 0x006ee20000000000 */
[----:B------:R-:W-:Y:S05]  /*11e0*/  WARPSYNC.ALL ;  /* 0x0000000000007948 */ /* 0x000fea0003800000 */
[----:B---34-:R-:W-:-:S05]  /*11f0*/  IMAD.SHL.U32 R4, R2, 0x4, RZ ;  /* 0x0000000402047824 */ /* 0x018fca00078e00ff */
[----:B------:R-:W1:Y:S01]  /*1200*/  LDS R5, [R4+UR20] ;  /* 0x0000001404057984 */ /* 0x000e620008000800 */
[----:B------:R-:W-:-:S05]  /*1210*/  IADD3 R2, P3, R4, UR26, RZ ;  /* 0x0000001a04027c10 */ /* 0x000fca000ff7e0ff */
[----:B------:R-:W-:-:S05]  /*1220*/  IMAD.X R3, RZ, RZ, UR27, P3 ;  /* 0x0000001bff037e24 */ /* 0x000fca00098e06ff */
[----:B-1----:R1:W2:Y:S01]  /*1230*/  ATOMG.E.EXCH.STRONG.GPU PT, RZ, [R2], R5 ;  /* 0x0000000502ff73a8 */ /* 0x0022a200041ee100 */
[----:B------:R-:W-:-:S04]  /*1240*/  DEPBAR {5,4,3,2,1,0} ;  /* 0x0000003f0000791a */ /* 0x000fc80000000000 */
[----:B------:R1:W-:Y:S01]  /*1250*/  UTMACCTL.IV [UR26] ;  /* 0x000000001a0079b9 */ /* 0x0003e20008000000 */
[----:B------:R-:W-:Y:S01]  /*1260*/  NOP ;  /* 0x0000000000007918 */ /* 0x000fe20000000000 */
.L_x_45:
[----:B------:R-:W-:Y:S05]  /*1270*/  @P0 BRA `(.L_x_46) ;  /* 0x00000000000c0947 */ /* 0x000fea0003800000 */
[----:B------:R0:W-:Y:S01]  /*1280*/  UTMACMDFLUSH ;  /* 0x00000000000079b7 */ /* 0x0001e20000000000 */
[----:B------:R-:W-:Y:S05]  /*1290*/  @P0 BRA `(.L_x_46) ;  /* 0x0000000000040947 */ /* 0x000fea0003800000 */
[----:B------:R-:W-:-:S04]  /*12a0*/  DEPBAR.LE SB0, 0x0 ;  /* 0x000080000000791a */ /* 0x000fc80000000000 */
.L_x_46:
[----:B------:R-:W-:Y:S05]  /*12b0*/  WARPSYNC.ALL ;  /* 0x0000000000007948 */ /* 0x000fea0003800000 */
[----:B--2---:R-:W-:Y:S01]  /*12c0*/  BAR.SYNC.DEFER_BLOCKING 0x0 ;  /* 0x0000000000007b1d */ /* 0x004fe20000010000 */
[----:B------:R-:W-:Y:S01]  /*12d0*/  R2UR UR21, R7 ;  /* 0x00000000071572ca */ /* 0x000fe200000e0000 */
[----:B------:R-:W-:Y:S01]  /*12e0*/  USHF.L.U32 UR11, UR28, 0x7, URZ ;  /* 0x000000071c0b7899 */ /* 0x000fe2000800063f */
[----:B------:R-:W-:Y:S01]  /*12f0*/  IMAD.MOV.U32 R25, RZ, RZ, RZ ;  /* 0x000000ffff197224 */ /* 0x000fe200078e00ff */
[----:B------:R-:W-:Y:S01]  /*1300*/  USHF.L.U32 UR15, UR29, 0x6, URZ ;  /* 0x000000061d0f7899 */ /* 0x000fe2000800063f */
[----:B------:R-:W-:Y:S01]  /*1310*/  CS2R R26, SRZ ;  /* 0x00000000001a7805 */ /* 0x000fe2000001ff00 */
[----:B------:R-:W-:Y:S01]  /*1320*/  VOTEU.ALL UP0, P2 ;  /* 0x00000000003f7886 */ /* 0x000fe20001000000 */
[----:B------:R-:W-:Y:S01]  /*1330*/  UMOV UR6, 0x1 ;  /* 0x0000000100067882 */ /* 0x000fe20000000000 */
[----:B------:R-:W-:Y:S01]  /*1340*/  VOTEU.ALL UP1, P2 ;  /* 0x00000000003f7886 */ /* 0x000fe20001020000 */
[----:B------:R-:W-:-:S02]  /*1350*/  CS2R R28, SRZ ;  /* 0x00000000001c7805 */ /* 0x000fc4000001ff00 */
[----:B------:R-:W-:Y:S01]  /*1360*/  CS2R R30, SRZ ;  /* 0x00000000001e7805 */ /* 0x000fe2000001ff00 */
[----:B------:R-:W-:-:S04]  /*1370*/  @!UP0 UIADD3 UR8, -UR6, 0x100000, URZ ;  /* 0x0010000006088890 */ /* 0x000fc8000fffe13f */
[----:B------:R-:W-:Y:S02]  /*1380*/  @!UP0 USHF.L.U32 UR9, UR8, 0xb, URZ ;  /* 0x0000000b08098899 */ /* 0x000fe4000800063f */
[----:B------:R-:W-:Y:S01]  /*1390*/  @!UP0 USHF.L.U32 UR8, UR8, 0x1, URZ ;  /* 0x0000000108088899 */ /* 0x000fe2000800063f */
[----:B------:R-:W-:Y:S01]  /*13a0*/  CS2R R32, SRZ ;  /* 0x0000000000207805 */ /* 0x000fe2000001ff00 */
[----:B------:R-:W-:-:S04]  /*13b0*/  @!UP0 UIADD3 UR6, -UR6, 0x100000, URZ ;  /* 0x0010000006068890 */ /* 0x000fc8000fffe13f */
[----:B------:R-:W-:Y:S02]  /*13c0*/  @!UP0 USHF.L.U32 UR7, UR6, 0xb, URZ ;  /* 0x0000000b06078899 */ /* 0x000fe4000800063f */
[----:B------:R-:W-:Y:S01]  /*13d0*/  @!UP0 USHF.L.U32 UR6, UR6, 0x1, URZ ;  /* 0x0000000106068899 */ /* 0x000fe2000800063f */
[----:B------:R-:W-:Y:S01]  /*13e0*/  CS2R R34, SRZ ;  /* 0x0000000000227805 */ /* 0x000fe2000001ff00 */
[----:B------:R-:W-:Y:S01]  /*13f0*/  VOTEU.ALL UP0, P2 ;  /* 0x00000000003f7886 */ /* 0x000fe20001000000 */
[----:B------:R-:W-:Y:S02]  /*1400*/  CS2R R36, SRZ ;  /* 0x0000000000247805 */ /* 0x000fe4000001ff00 */
[----:B------:R-:W-:Y:S02]  /*1410*/  CS2R R38, SRZ ;  /* 0x0000000000267805 */ /* 0x000fe4000001ff00 */
[----:B------:R-:W-:Y:S02]  /*1420*/  CS2R R40, SRZ ;  /* 0x0000000000287805 */ /* 0x000fe4000001ff00 */
[----:B------:R-:W-:-:S02]  /*1430*/  CS2R R42, SRZ ;  /* 0x00000000002a7805 */ /* 0x000fc4000001ff00 */
[----:B------:R-:W-:Y:S02]  /*1440*/  CS2R R44, SRZ ;  /* 0x00000000002c7805 */ /* 0x000fe4000001ff00 */
[----:B------:R-:W-:Y:S02]  /*1450*/  CS2R R46, SRZ ;  /* 0x00000000002e7805 */ /* 0x000fe4000001ff00 */
[----:B------:R-:W-:Y:S02]  /*1460*/  CS2R R48, SRZ ;  /* 0x0000000000307805 */ /* 0x000fe4000001ff00 */
[----:B------:R-:W-:Y:S01]  /*1470*/  CS2R R50, SRZ ;  /* 0x0000000000327805 */ /* 0x000fe2000001ff00 */
[----:B------:R-:W2:Y:S02]  /*1480*/  FENCE.VIEW.ASYNC.S ;  /* 0x00000000000073c6 */ /* 0x000ea40000000000 */
[----:B--2---:R2:W4:Y:S02]  /*1490*/  @!UP0 SYNCS.EXCH.64 URZ, [UR20+0x6000], UR8 ;  /* 0x00600008143f85b2 */ /* 0x0045240008000100 */
[----:B----4-:R-:W-:Y:S01]  /*14a0*/  BAR.SYNC.DEFER_BLOCKING 0x0 ;  /* 0x0000000000007b1d */ /* 0x010fe20000010000 */
[----:B------:R-:W-:-:S02]  /*14b0*/  CS2R R52, SRZ ;  /* 0x0000000000347805 */ /* 0x000fc4000001ff00 */
[----:B------:R-:W-:-:S03]  /*14c0*/  CS2R R54, SRZ ;  /* 0x0000000000367805 */ /* 0x000fc6000001ff00 */
[----:B------:R2:W4:Y:S01]  /*14d0*/  @!UP1 SYNCS.EXCH.64 URZ, [UR20+0x6008], UR6 ;  /* 0x00600806143f95b2 */ /* 0x0005220008000100 */
[----:B------:R-:W-:Y:S05]  /*14e0*/  @!P1 BRA `(.L_x_47) ;  /* 0x0000000400409947 */ /* 0x000fea0003800000 */
[----:B------:R-:W-:Y:S02]  /*14f0*/  CS2R R24, SRZ ;  /* 0x0000000000187805 */ /* 0x000fe4000001ff00 */
[----:B------:R-:W-:Y:S02]  /*1500*/  CS2R R26, SRZ ;  /* 0x00000000001a7805 */ /* 0x000fe4000001ff00 */
[----:B------:R-:W-:Y:S02]  /*1510*/  CS2R R28, SRZ ;  /* 0x00000000001c7805 */ /* 0x000fe4000001ff00 */
[----:B------:R-:W-:Y:S02]  /*1520*/  CS2R R30, SRZ ;  /* 0x00000000001e7805 */ /* 0x000fe4000001ff00 */
[----:B------:R-:W-:Y:S02]  /*1530*/  CS2R R32, SRZ ;  /* 0x0000000000207805 */ /* 0x000fe4000001ff00 */
[----:B------:R-:W-:-:S02]  /*1540*/  CS2R R34, SRZ ;  /* 0x0000000000227805 */ /* 0x000fc4000001ff00 */
        /* <DEDUP_REMOVED lines=10> */
[----:B------:R-:W-:Y:S01]  /*15f0*/  UMOV UR5, URZ ;  /* 0x0000003f00057c82 */ /* 0x000fe20008000000 */
[----:B------:R-:W-:-:S05]  /*1600*/  UMOV UR14, URZ ;  /* 0x0000003f000e7c82 */ /* 0x000fca0008000000 */
.L_x_49:
[----:B----4-:R-:W-:Y:S01]  /*1610*/  BAR.SYNC.DEFER_BLOCKING 0x0 ;  /* 0x0000000000007b1d */ /* 0x010fe20000010000 */
[----:B------:R-:W-:Y:S01]  /*1620*/  ULEA UR18, UR5, UR20, 0x3 ;  /* 0x0000001405127291 */ /* 0x000fe2000f8e183f */
[----:B-1----:R-:W-:Y:S01]  /*1630*/  @!P2 IMAD.MOV.U32 R2, RZ, RZ, 0x3000 ;  /* 0x00003000ff02a424 */ /* 0x002fe200078e00ff */
[----:B------:R-:W-:Y:S01]  /*1640*/  ELECT P0, URZ, PT ;  /* 0x00000000003f782f */ /* 0x000fe20003800000 */
[----:B------:R-:W-:-:S03]  /*1650*/  ULEA UR12, UR5, UR20, 0xc ;  /* 0x00000014050c7291 */ /* 0x000fc6000f8e603f */
[----:B------:R-:W-:Y:S02]  /*1660*/  ISETP.LT.U32.AND P0, PT, R6, 0x20, P0 ;  /* 0x000000200600780c */ /* 0x000fe40000701070 */
[----:B------:R-:W-:Y:S01]  /*1670*/  ELECT P1, URZ, PT ;  /* 0x00000000003f782f */ /* 0x000fe20003820000 */
[----:B------:R-:W-:-:S03]  /*1680*/  UIADD3 UR12, UR12, 0x4000, URZ ;  /* 0x000040000c0c7890 */ /* 0x000fc6000fffe03f */
[----:B------:R-:W-:Y:S01]  /*1690*/  ISETP.LT.U32.AND P1, PT, R6, 0x20, P1 ;  /* 0x000000200600780c */ /* 0x000fe20000f21070 */
[----:B--2---:R-:W-:Y:S01]  /*16a0*/  ULEA UR8, UR5, UR20, 0xd ;  /* 0x0000001405087291 */ /* 0x004fe2000f8e683f */
[----:B------:R-:W-:-:S05]  /*16b0*/  UMOV UR10, UR14 ;  /* 0x0000000e000a7c82 */ /* 0x000fca0008000000 */
[----:B------:R-:W-:Y:S01]  /*16c0*/  VOTEU.ANY UP0, P0 ;  /* 0x00000000003f7886 */ /* 0x000fe20000000100 */
[----:B------:R-:W-:Y:S01]  /*16d0*/  VOTEU.ANY UP2, P0 ;  /* 0x00000000003f7886 */ /* 0x000fe20000040100 */
[----:B------:R1:W-:Y:S03]  /*16e0*/  @!P2 SYNCS.ARRIVE.TRANS64 RZ, [UR18+0x6000], R2 ;  /* 0x00600002ffffa9a7 */ /* 0x0003e60008000012 */
[----:B------:R-:W-:Y:S01]  /*16f0*/  @UP0 UIADD3 UR13, UR18, 0x6000, URZ ;  /* 0x00006000120d0890 */ /* 0x000fe2000fffe03f */
[----:B------:R-:W-:Y:S01]  /*1700*/  @UP0 UMOV UR6, UR22 ;  /* 0x0000001600060c82 */ /* 0x000fe20008000000 */
[----:B------:R-:W-:Y:S01]  /*1710*/  @UP0 UMOV UR7, UR23 ;  /* 0x0000001700070c82 */ /* 0x000fe20008000000 */
[----:B------:R-:W-:Y:S01]  /*1720*/  BAR.SYNC.DEFER_BLOCKING 0x0 ;  /* 0x0000000000007b1d */ /* 0x000fe20000010000 */
[----:B-1----:R-:W-:-:S05]  /*1730*/  IMAD.U32 R2, RZ, RZ, UR4 ;  /* 0x00000004ff027e24 */ /* 0x002fca000f8e00ff */
[----:B------:R-:W-:Y:S01]  /*1740*/  VOTEU.ANY UP1, P1 ;  /* 0x00000000003f7886 */ /* 0x000fe20000820100 */
[----:B------:R-:W-:Y:S01]  /*1750*/  VOTEU.ANY UP3, P1 ;  /* 0x00000000003f7886 */ /* 0x000fe20000860100 */
[----:B------:R-:W-:-:S03]  /*1760*/  SHF.L.U32 R2, R2, 0x1f, RZ ;  /* 0x0000001f02027819 */ /* 0x000fc600000006ff */
[----:B------:R-:W-:Y:S01]  /*1770*/  @UP1 UIADD3 UR9, UR18, 0x6000, URZ ;  /* 0x0000600012091890 */ /* 0x000fe2000fffe03f */
[----:B------:R-:W-:Y:S01]  /*1780*/  @UP1 UMOV UR16, UR24 ;  /* 0x0000001800101c82 */ /* 0x000fe20008000000 */
[----:B------:R-:W-:Y:S01]  /*1790*/  @UP1 UMOV UR17, UR25 ;  /* 0x0000001900111c82 */ /* 0x000fe20008000000 */
[----:B------:R1:W-:Y:S01]  /*17a0*/  @UP2 UTMALDG.2D [UR12], [UR6] ;  /* 0x0000000c060025b4 */ /* 0x0003e20008008000 */
[----:B------:R2:W-:Y:S06]  /*17b0*/  MEMBAR.ALL.CTA ;  /* 0x0000000000007992 */ /* 0x0005ec0000008000 */
[----:B--2---:R-:W2:Y:S02]  /*17c0*/  FENCE.VIEW.ASYNC.S ;  /* 0x00000000000073c6 */ /* 0x004ea40000000000 */
[----:B--2---:R-:W-:Y:S06]  /*17d0*/  BAR.SYNC.DEFER_BLOCKING 0x0 ;  /* 0x0000000000007b1d */ /* 0x004fec0000010000 */
[----:B------:R1:W-:Y:S02]  /*17e0*/  @UP3 UTMALDG.2D [UR8], [UR16] ;  /* 0x00000008100035b4 */ /* 0x0003e40008008000 */
[----:B------:R-:W-:Y:S06]  /*17f0*/  BAR.SYNC.DEFER_BLOCKING 0x0 ;  /* 0x0000000000007b1d */ /* 0x000fec0000010000 */
[----:B------:R-:W2:Y:S02]  /*1800*/  SYNCS.PHASECHK.TRANS64.TRYWAIT P0, [UR18+0x6000], R2 ;  /* 0x00600002ff0075a7 */ /* 0x000ea40008000152 */
[----:B-12---:R-:W-:Y:S05]  /*1810*/  @!P0 BRA `(.L_x_48) ;  /* 0x00000004005c8947 */ /* 0x006fea0003800000 */
.L_x_50:
[----:B------:R-:W-:Y:S01]  /*1820*/  USHF.L.U32 UR6, UR21, 0x6, URZ ;  /* 0x0000000615067899 */ /* 0x000fe2000800063f */
[----:B------:R-:W-:Y:S02]  /*1830*/  WARPGROUP.DEPBAR.LE gsb0, 0x0 ;  /* 0x00008000000079c5 */ /* 0x000fe40000010000 */
[----:B------:R-:W-:Y:S01]  /*1840*/  USHF.R.U32.HI UR7, URZ, 0x4, UR12 ;  /* 0x000000043f077899 */ /* 0x000fe2000801160c */
[----:B------:R-:W-:Y:S01]  /*1850*/  WARPGROUP.ARRIVE ;  /* 0x00000000000079c5 */ /* 0x000fe20000000000 */
[----:B------:R-:W-:Y:S01]  /*1860*/  ULOP3.LUT UR6, UR6, 0x100, URZ, 0xc0, !UPT ;  /* 0x0000010006067892 */ /* 0x000fe2000f8ec03f */
[----:B------:R-:W1:Y:S01]  /*1870*/  LDC R2, c[0x0][0x230] ;  /* 0x00008c00ff027b82 */ /* 0x000e620000000800 */
[----:B------:R-:W-:Y:S01]  /*1880*/  UMOV UR17, 0x80000020 ;  /* 0x8000002000117882 */ /* 0x000fe20000000000 */
[----:B------:R-:W-:Y:S01]  /*1890*/  UMOV UR19, 0x80000020 ;  /* 0x8000002000137882 */ /* 0x000fe20000000000 */
[----:B------:R-:W-:Y:S02]  /*18a0*/  ULEA.HI UR8, UR8, UR6, URZ, 0x1c ;  /* 0x0000000608087291 */ /* 0x000fe4000f8fe03f */
[----:B------:R-:W-:-:S02]  /*18b0*/  USGXT.U32 UR6, UR7, 0xe ;  /* 0x0000000e0706789a */ /* 0x000fc40008000000 */
[----:B------:R-:W-:Y:S02]  /*18c0*/  ULOP3.LUT UR8, UR8, 0x3fff, URZ, 0xc0, !UPT ;  /* 0x00003fff08087892 */ /* 0x000fe4000f8ec03f */
[----:B------:R-:W-:Y:S01]  /*18d0*/  UIADD3 UR14, UR14, 0x20, URZ ;  /* 0x000000200e0e7890 */ /* 0x000fe2000fffe03f */
[----:B------:R-:W-:Y:S02]  /*18e0*/  UMOV UR7, URZ ;  /* 0x0000003f00077c82 */ /* 0x000fe40008000000 */
[----:B------:R-:W-:Y:S01]  /*18f0*/  UMOV UR16, UR6 ;  /* 0x0000000600107c82 */ /* 0x000fe20008000000 */
[----:B------:R-:W-:Y:S01]  /*1900*/  UIADD3 UR5, UR5, 0x1, URZ ;  /* 0x0000000105057890 */ /* 0x000fe2000fffe03f */
[----:B------:R-:W-:Y:S01]  /*1910*/  UMOV UR18, UR8 ;  /* 0x0000000800127c82 */ /* 0x000fe20008000000 */
[----:B------:R-:W-:Y:S01]  /*1920*/  UMOV UR9, URZ ;  /* 0x0000003f00097c82 */ /* 0x000fe20008000000 */
[----:B------:R-:W-:Y:S01]  /*1930*/  HGMMA.64x64x16.F32 R24, gdesc[UR16], R24 ;  /* 0x00e00000101879f0 */ /* 0x000fe20008700818 */
[----:B------:R-:W-:Y:S01]  /*1940*/  UMOV UR18, 0xfffffffe ;  /* 0xfffffffe00127882 */ /* 0x000fe20000000000 */
[----:B------:R-:W-:Y:S01]  /*1950*/  UMOV UR19, 0x7fffffdf ;  /* 0x7fffffdf00137882 */ /* 0x000fe20000000000 */
[----:B------:R-:W-:-:S02]  /*1960*/  UISETP.NE.U32.AND UP0, UPT, UR5, 0x2, UPT ;  /* 0x000000020500788c */ /* 0x000fc4000bf05070 */
[----:B------:R-:W-:Y:S01]  /*1970*/  UIADD3.64 UR16, UR6, -UR18, URZ ;  /* 0x8000001206107297 */ /* 0x000fe2000fffe03f */
[----:B-1----:R-:W-:Y:S01]  /*1980*/  ISETP.LE.AND P0, PT, R2, UR14, PT ;  /* 0x0000000e02007c0c */ /* 0x002fe2000bf03270 */
[----:B------:R-:W-:Y:S02]  /*1990*/  UIADD3.64 UR18, UR8, -UR18, URZ ;  /* 0x8000001208127297 */ /* 0x000fe4000fffe03f */
[----:B------:R-:W-:Y:S02]  /*19a0*/  USEL UR6, URZ, 0x1, UP0 ;  /* 0x000000013f067887 */ /* 0x000fe40008000000 */
[----:B------:R-:W-:Y:S02]  /*19b0*/  USEL UR5, UR5, URZ, UP0 ;  /* 0x0000003f05057287 */ /* 0x000fe40008000000 */
[----:B------:R-:W-:-:S03]  /*19c0*/  ULOP3.LUT UR4, UR4, UR6, URZ, 0x3c, !UPT ;  /* 0x0000000604047292 */ /* 0x000fc6000f8e3c3f */
[----:B------:R-:W-:Y:S03]  /*19d0*/  HGMMA.64x64x16.F32 R24, gdesc[UR16], R24, gsb0 ;  /* 0x00e00000101879f0 */ /* 0x000fe60008000818 */
[----:B------:R-:W-:Y:S06]  /*19e0*/  @!P0 BRA `(.L_x_49) ;  /* 0xfffffffc00088947 */ /* 0x000fec000383ffff */
.L_x_47:
[----:B------:R-:W-:Y:S02]  /*19f0*/  WARPGROUP.DEPBAR.LE gsb0, 0x0 ;  /* 0x00008000000079c5 */ /* 0x000fe40000010000 */
[----:B----4-:R-:W-:Y:S01]  /*1a00*/  BAR.SYNC.DEFER_BLOCKING 0x0 ;  /* 0x0000000000007b1d */ /* 0x010fe20000010000 */
[C---:B-1----:R-:W-:Y:S01]  /*1a10*/  IMAD.SHL.U32 R2, R0.reuse, 0x80, RZ ;  /* 0x0000008000027824 */ /* 0x042fe200078e00ff */
[----:B------:R-:W-:Y:S01]  /*1a20*/  F2FP.F16.F32.PACK_AB R24, R25, R24 ;  /* 0x000000181918723e */ /* 0x000fe200000000ff */
[----:B------:R-:W-:Y:S01]  /*1a30*/  IMAD.SHL.U32 R3, R0, 0x40, RZ ;  /* 0x0000004000037824 */ /* 0x000fe200078e00ff */
[----:B------:R-:W-:Y:S02]  /*1a40*/  F2FP.F16.F32.PACK_AB R25, R27, R26 ;  /* 0x0000001a1b19723e */ /* 0x000fe400000000ff */
[----:B------:R-:W-:Y:S02]  /*1a50*/  ELECT P0, URZ, PT ;  /* 0x00000000003f782f */ /* 0x000fe40003800000 */
[----:B------:R-:W-:Y:S01]  /*1a60*/  LOP3.LUT R2, R2, 0x780, RZ, 0xc0, !PT ;  /* 0x0000078002027812 */ /* 0x000fe200078ec0ff */
[----:B------:R-:W-:Y:S01]  /*1a70*/  ULOP3.LUT UR21, UR21, 0x1, URZ, 0xc0, !UPT ;  /* 0x0000000115157892 */ /* 0x000fe2000f8ec03f */
[----:B------:R-:W-:Y:S01]  /*1a80*/  F2FP.F16.F32.PACK_AB R32, R33, R32 ;  /* 0x000000202120723e */ /* 0x000fe200000000ff */
[----:B------:R-:W-:Y:S01]  /*1a90*/  UMOV UR10, UR15 ;  /* 0x0000000f000a7c82 */ /* 0x000fe20008000000 */
[----:B---3--:R-:W-:Y:S01]  /*1aa0*/  LOP3.LUT R4, R2, 0x3800, R3, 0xf8, !PT ;  /* 0x0000380002047812 */ /* 0x008fe200078ef803 */
[----:B------:R-:W-:Y:S01]  /*1ab0*/  IMAD.SHL.U32 R2, R0, 0x10, RZ ;  /* 0x0000001000027824 */ /* 0x000fe200078e00ff */
[----:B------:R-:W-:Y:S01]  /*1ac0*/  F2FP.F16.F32.PACK_AB R26, R29, R28 ;  /* 0x0000001c1d1a723e */ /* 0x000fe200000000ff */
[----:B--2---:R-:W-:Y:S01]  /*1ad0*/  ULEA UR9, UR21, UR11, 0x6 ;  /* 0x0000000b15097291 */ /* 0x004fe2000f8e303f */
[----:B------:R-:W-:Y:S01]  /*1ae0*/  F2FP.F16.F32.PACK_AB R27, R31, R30 ;  /* 0x0000001e1f1b723e */ /* 0x000fe200000000ff */
[----:B------:R-:W-:Y:S01]  /*1af0*/  ULEA UR8, UR21, UR20, 0xd ;  /* 0x0000001415087291 */ /* 0x000fe2000f8e683f */
[----:B------:R-:W-:-:S02]  /*1b00*/  LOP3.LUT R3, R2, 0x70, RZ, 0xc0, !PT ;  /* 0x0000007002037812 */ /* 0x000fc400078ec0ff */
[----:B------:R-:W-:Y:S02]  /*1b10*/  F2FP.F16.F32.PACK_AB R33, R35, R34 ;  /* 0x000000222321723e */ /* 0x000fe400000000ff */
[----:B------:R-:W-:Y:S02]  /*1b20*/  LOP3.LUT R3, R3, 0x10, R0, 0x78, !PT ;  /* 0x0000001003037812 */ /* 0x000fe400078e7800 */
[----:B------:R-:W-:Y:S01]  /*1b30*/  F2FP.F16.F32.PACK_AB R40, R41, R40 ;  /* 0x000000282928723e */ /* 0x000fe200000000ff */
[----:B------:R-:W1:Y:S02]  /*1b40*/  @!P2 SYNCS.CCTL.IV [UR20+0x6000] ;  /* 0x00600000ff00a9b1 */ /* 0x000e640008000014 */
[----:B-1----:R-:W-:Y:S01]  /*1b50*/  BAR.SYNC.DEFER_BLOCKING 0x0 ;  /* 0x0000000000007b1d */ /* 0x002fe20000010000 */
[----:B------:R-:W-:Y:S02]  /*1b60*/  LOP3.LUT R3, R4, R3, RZ, 0xfc, !PT ;  /* 0x0000000304037212 */ /* 0x000fe400078efcff */
[----:B------:R-:W-:-:S02]  /*1b70*/  F2FP.F16.F32.PACK_AB R34, R37, R36 ;  /* 0x000000242522723e */ /* 0x000fc400000000ff */
[C---:B------:R-:W-:Y:S01]  /*1b80*/  LOP3.LUT R2, R3.reuse, 0x20, RZ, 0x3c, !PT ;  /* 0x0000002003027812 */ /* 0x040fe200078e3cff */
[C---:B------:R-:W-:Y:S01]  /*1b90*/  VIADD R0, R3.reuse, UR20 ;  /* 0x0000001403007c36 */ /* 0x040fe20008000000 */
[C---:B------:R-:W-:Y:S02]  /*1ba0*/  LOP3.LUT R4, R3.reuse, 0x40, RZ, 0x3c, !PT ;  /* 0x0000004003047812 */ /* 0x040fe400078e3cff */
[----:B------:R-:W-:Y:S01]  /*1bb0*/  LOP3.LUT R3, R3, 0x60, RZ, 0x3c, !PT ;  /* 0x0000006003037812 */ /* 0x000fe200078e3cff */
[----:B------:R-:W-:Y:S01]  /*1bc0*/  VIADD R2, R2, UR20 ;  /* 0x0000001402027c36 */ /* 0x000fe20008000000 */
[----:B------:R-:W-:Y:S01]  /*1bd0*/  F2FP.F16.F32.PACK_AB R35, R39, R38 ;  /* 0x000000262723723e */ /* 0x000fe200000000ff */
[----:B------:R-:W-:Y:S01]  /*1be0*/  VIADD R4, R4, UR20 ;  /* 0x0000001404047c36 */ /* 0x000fe20008000000 */
[----:B------:R-:W-:Y:S01]  /*1bf0*/  F2FP.F16.F32.PACK_AB R41, R43, R42 ;  /* 0x0000002a2b29723e */ /* 0x000fe200000000ff */
[----:B------:R-:W-:Y:S01]  /*1c00*/  VIADD R3, R3, UR20 ;  /* 0x0000001403037c36 */ /* 0x000fe20008000000 */
[----:B------:R-:W-:-:S02]  /*1c10*/  F2FP.F16.F32.PACK_AB R48, R49, R48 ;  /* 0x000000303130723e */ /* 0x000fc400000000ff */
[----:B------:R-:W-:Y:S02]  /*1c20*/  F2FP.F16.F32.PACK_AB R42, R45, R44 ;  /* 0x0000002c2d2a723e */ /* 0x000fe400000000ff */
[----:B------:R-:W-:Y:S02]  /*1c30*/  F2FP.F16.F32.PACK_AB R43, R47, R46 ;  /* 0x0000002e2f2b723e */ /* 0x000fe400000000ff */
[----:B------:R-:W-:Y:S02]  /*1c40*/  F2FP.F16.F32.PACK_AB R49, R51, R50 ;  /* 0x000000323331723e */ /* 0x000fe400000000ff */
[----:B------:R-:W-:Y:S01]  /*1c50*/  F2FP.F16.F32.PACK_AB R50, R53, R52 ;  /* 0x000000343532723e */ /* 0x000fe200000000ff */
[----:B------:R-:W1:Y:S01]  /*1c60*/  @!P2 SYNCS.CCTL.IV [UR20+0x6008] ;  /* 0x00600800ff00a9b1 */ /* 0x000e620008000014 */
[----:B------:R-:W-:Y:S01]  /*1c70*/  F2FP.F16.F32.PACK_AB R51, R55, R54 ;  /* 0x000000363733723e */ /* 0x000fe200000000ff */
[----:B-1----:R-:W-:Y:S01]  /*1c80*/  STSM.16.M88.4 [R0], R24 ;  /* 0x0000001800007844 */ /* 0x002fe20000000200 */
[----:B------:R-:W-:-:S03]  /*1c90*/  ISETP.LT.U32.AND P0, PT, R6, 0x40, P0 ;  /* 0x000000400600780c */ /* 0x000fc60000701070 */
[----:B------:R-:W-:Y:S04]  /*1ca0*/  STSM.16.M88.4 [R2], R32 ;  /* 0x0000002002007844 */ /* 0x000fe80000000200 */
[----:B------:R-:W-:Y:S04]  /*1cb0*/  STSM.16.M88.4 [R4], R40 ;  /* 0x0000002804007844 */ /* 0x000fe80000000200 */
[----:B------:R-:W-:Y:S02]  /*1cc0*/  STSM.16.M88.4 [R3], R48 ;  /* 0x0000003003007844 */ /* 0x000fe40000000200 */
[----:B------:R-:W-:Y:S01]  /*1cd0*/  VOTEU.ANY UP0, P0 ;  /* 0x00000000003f7886 */ /* 0x000fe20000000100 */
[----:B------:R-:W-:Y:S01]  /*1ce0*/  VOTEU.ANY UP1, P0 ;  /* 0x00000000003f7886 */ /* 0x000fe20000020100 */
[----:B------:R1:W-:Y:S06]  /*1cf0*/  MEMBAR.ALL.CTA ;  /* 0x0000000000007992 */ /* 0x0003ec0000008000 */
[----:B-1----:R-:W1:Y:S01]  /*1d00*/  FENCE.VIEW.ASYNC.S ;  /* 0x00000000000073c6 */ /* 0x002e620000000000 */
[----:B------:R-:W-:Y:S01]  /*1d10*/  @UP0 UMOV UR6, UR26 ;  /* 0x0000001a00060c82 */ /* 0x000fe20008000000 */
[----:B------:R-:W-:Y:S01]  /*1d20*/  @UP0 UMOV UR7, UR27 ;  /* 0x0000001b00070c82 */ /* 0x000fe20008000000 */
[----:B-1----:R-:W-:Y:S06]  /*1d30*/  BAR.SYNC.DEFER_BLOCKING 0x0 ;  /* 0x0000000000007b1d */ /* 0x002fec0000010000 */
[----:B------:R1:W-:Y:S01]  /*1d40*/  @UP1 UTMASTG.2D [UR8], [UR6] ;  /* 0x00000008060013b5 */ /* 0x0003e20008008000 */
[----:B------:R0:W-:Y:S01]  /*1d50*/  UTMACMDFLUSH ;  /* 0x00000000000079b7 */ /* 0x0001e20000000000 */
[----:B------:R-:W-:-:S04]  /*1d60*/  DEPBAR.LE SB0, 0x0 ;  /* 0x000080000000791a */ /* 0x000fc80000000000 */
[----:B------:R-:W-:Y:S06]  /*1d70*/  BAR.SYNC.DEFER_BLOCKING 0x0 ;  /* 0x0000000000007b1d */ /* 0x000fec0000010000 */
[----:B-1----:R-:W-:Y:S05]  /*1d80*/  EXIT ;  /* 0x000000000000794d */ /* 0x002fea0003800000 */
.L_x_48:
[----:B------:R-:W1:Y:S02]  /*1d90*/  SYNCS.PHASECHK.TRANS64.TRYWAIT P0, [UR18+0x6000], R2 ;  /* 0x00600002ff0075a7 */ /* 0x000e640008000152 */
[----:B-1----:R-:W-:Y:S05]  /*1da0*/  @!P0 BRA `(.L_x_48) ;  /* 0xfffffffc00f88947 */ /* 0x002fea000383ffff */
[----:B------:R-:W-:Y:S05]  /*1db0*/  BRA `(.L_x_50) ;  /* 0xfffffff800987947 */ /* 0x000fea000383ffff */
.L_x_51:
[----:B------:R-:W-:-:S00]  /*1dc0*/  BRA `(.L_x_51) ;  /* 0xfffffffc00fc7947 */ /* 0x000fc0000383ffff */
[----:B------:R-:W-:-:S00]  /*1dd0*/  NOP ;  /* 0x0000000000007918 */ /* 0x000fc00000000000 */
        /* <DEDUP_REMOVED lines=10> */
.L_x_52:


//--------------------- .nv.shared.gluon_wgmma    --------------------------
	.section	.nv.shared.gluon_wgmma,"aw",@nobits
	.sectionflags	@""
	.align	16
	.zero		1024


//--------------------- .nv.shared.reserved.0     --------------------------
	.section	.nv.shared.reserved.0,"aw",@nobits
	.weak		__nv_reservedSMEM_offset_0_alias
	.size		__nv_reservedSMEM_offset_0_alias, 0, 0
	.other		__nv_reservedSMEM_offset_0_alias,@"STO_CUDA_RESERVED_SHARED STV_DEFAULT"
__nv_reservedSMEM_offset_0_alias:
	.zero		0


//--------------------- .nv.constant0.gluon_wgmma --------------------------
	.section	.nv.constant0.gluon_wgmma,"a",@progbits
	.sectionflags	@""
	.align	4
.nv.constant0.gluon_wgmma:
	.zero		608


//--------------------- SYMBOLS --------------------------

	.type		.nv.reservedSmem.offset0,@object
	.size		.nv.reservedSmem.offset0,0x4
